	.target	sm_90a

	.elftype	@"ET_EXEC"


//--------------------- .note.nv.tkinfo           --------------------------
	.section	.note.nv.tkinfo,"",@"SHT_NOTE"
	.sectionflags	@"SHF_NOTE_NV_TKINFO"
	.tkinfo
        /*0018*/ 	.word	0x00000002
        /*0030*/ 	.string	""
        /*0030*/ 	.string	"ptxas"
        /*0030*/ 	.string	"Cuda compilation tools, release 13.0, V13.0.88"
        /*0030*/ 	.string	"Build cuda_13.0.r13.0/compiler.36424714_0"
        /*0030*/ 	.string	"-v  -suppress-debug-info  -lineinfo  -arch sm_90a "



//--------------------- .note.nv.cuinfo           --------------------------
	.section	.note.nv.cuinfo,"",@"SHT_NOTE"
	.sectionflags	@"SHF_NOTE_NV_CUINFO"
        /*0018*/ 	.short	0x0002
        /*001a*/ 	.short	0x005a
        /*001c*/ 	.short	0x0082
	.zero		2


//--------------------- .nv.info                  --------------------------
	.section	.nv.info,"",@"SHT_CUDA_INFO"
	.align	4


	//----- nvinfo : EIATTR_REGCOUNT
	.align		4
        /*0000*/ 	.byte	0x04, 0x2f
        /*0002*/ 	.short	(.L_1 - .L_0)
	.align		4
.L_0:
        /*0004*/ 	.word	index@(matmul_kernel)
        /*0008*/ 	.word	0x00000060


	//----- nvinfo : EIATTR_FRAME_SIZE
	.align		4
.L_1:
        /*000c*/ 	.byte	0x04, 0x11
        /*000e*/ 	.short	(.L_3 - .L_2)
	.align		4
.L_2:
        /*0010*/ 	.word	index@(matmul_kernel)
        /*0014*/ 	.word	0x00000000


	//----- nvinfo : EIATTR_MIN_STACK_SIZE
	.align		4
.L_3:
        /*0018*/ 	.byte	0x04, 0x12
        /*001a*/ 	.short	(.L_5 - .L_4)
	.align		4
.L_4:
        /*001c*/ 	.word	index@(matmul_kernel)
        /*0020*/ 	.word	0x00000000
.L_5:


//--------------------- .nv.compat                --------------------------
	.section	.nv.compat,"",@"SHT_CUDA_COMPAT_INFO"
	.align	4
        /*0000*/ 	.byte	0x02, 0x09, 0x01, 0x00, 0x02, 0x02, 0x04, 0x00, 0x02, 0x05, 0x05, 0x00, 0x03, 0x07, 0x01, 0x01
        /*0010*/ 	.byte	0x02, 0x03, 0x00, 0x00, 0x02, 0x06, 0x01, 0x00, 0x04, 0x0b, 0x08, 0x00, 0x00, 0x00, 0x00, 0x00
        /*0020*/ 	.byte	0x00, 0x00, 0x00, 0x00


//--------------------- .nv.info.matmul_kernel    --------------------------
	.section	.nv.info.matmul_kernel,"",@"SHT_CUDA_INFO"
	.sectionflags	@""
	.align	4


	//----- nvinfo : EIATTR_CUDA_API_VERSION
	.align		4
        /*0000*/ 	.byte	0x04, 0x37
        /*0002*/ 	.short	(.L_7 - .L_6)
.L_6:
        /*0004*/ 	.word	0x00000082


	//----- nvinfo : EIATTR_KPARAM_INFO
	.align		4
.L_7:
        /*0008*/ 	.byte	0x04, 0x17
        /*000a*/ 	.short	(.L_9 - .L_8)
.L_8:
        /*000c*/ 	.word	0x00000000
        /*0010*/ 	.short	0x000d
        /*0012*/ 	.short	0x0048
        /*0014*/ 	.byte	0x00, 0xf4, 0x21, 0x00


	//----- nvinfo : EIATTR_KPARAM_INFO
	.align		4
.L_9:
        /*0018*/ 	.byte	0x04, 0x17
        /*001a*/ 	.short	(.L_11 - .L_10)
.L_10:
        /*001c*/ 	.word	0x00000000
        /*0020*/ 	.short	0x000c
        /*0022*/ 	.short	0x0040
        /*0024*/ 	.byte	0x00, 0xf4, 0x21, 0x00


	//----- nvinfo : EIATTR_KPARAM_INFO
	.align		4
.L_11:
        /*0028*/ 	.byte	0x04, 0x17
        /*002a*/ 	.short	(.L_13 - .L_12)
.L_12:
        /*002c*/ 	.word	0x00000000
        /*0030*/ 	.short	0x000b
        /*0032*/ 	.short	0x0038
        /*0034*/ 	.byte	0x00, 0xf0, 0x11, 0x00


	//----- nvinfo : EIATTR_KPARAM_INFO
	.align		4
.L_13:
        /*0038*/ 	.byte	0x04, 0x17
        /*003a*/ 	.short	(.L_15 - .L_14)
.L_14:
        /*003c*/ 	.word	0x00000000
        /*0040*/ 	.short	0x000a
        /*0042*/ 	.short	0x0034
        /*0044*/ 	.byte	0x00, 0xf0, 0x11, 0x00


	//----- nvinfo : EIATTR_KPARAM_INFO
	.align		4
.L_15:
        /*0048*/ 	.byte	0x04, 0x17
        /*004a*/ 	.short	(.L_17 - .L_16)
.L_16:
        /*004c*/ 	.word	0x00000000
        /*0050*/ 	.short	0x0009
        /*0052*/ 	.short	0x0030
        /*0054*/ 	.byte	0x00, 0xf0, 0x11, 0x00


	//----- nvinfo : EIATTR_KPARAM_INFO
	.align		4
.L_17:
        /*0058*/ 	.byte	0x04, 0x17
        /*005a*/ 	.short	(.L_19 - .L_18)
.L_18:
        /*005c*/ 	.word	0x00000000
        /*0060*/ 	.short	0x0008
        /*0062*/ 	.short	0x002c
        /*0064*/ 	.byte	0x00, 0xf0, 0x11, 0x00


	//----- nvinfo : EIATTR_KPARAM_INFO
	.align		4
.L_19:
        /*0068*/ 	.byte	0x04, 0x17
        /*006a*/ 	.short	(.L_21 - .L_20)
.L_20:
        /*006c*/ 	.word	0x00000000
        /*0070*/ 	.short	0x0007
        /*0072*/ 	.short	0x0028
        /*0074*/ 	.byte	0x00, 0xf0, 0x11, 0x00


	//----- nvinfo : EIATTR_KPARAM_INFO
	.align		4
.L_21:
        /*0078*/ 	.byte	0x04, 0x17
        /*007a*/ 	.short	(.L_23 - .L_22)
.L_22:
        /*007c*/ 	.word	0x00000000
        /*0080*/ 	.short	0x0006
        /*0082*/ 	.short	0x0024
        /*0084*/ 	.byte	0x00, 0xf0, 0x11, 0x00


	//----- nvinfo : EIATTR_KPARAM_INFO
	.align		4
.L_23:
        /*0088*/ 	.byte	0x04, 0x17
        /*008a*/ 	.short	(.L_25 - .L_24)
.L_24:
        /*008c*/ 	.word	0x00000000
        /*0090*/ 	.short	0x0005
        /*0092*/ 	.short	0x0020
        /*0094*/ 	.byte	0x00, 0xf0, 0x11, 0x00


	//----- nvinfo : EIATTR_KPARAM_INFO
	.align		4
.L_25:
        /*0098*/ 	.byte	0x04, 0x17
        /*009a*/ 	.short	(.L_27 - .L_26)
.L_26:
        /*009c*/ 	.word	0x00000000
        /*00a0*/ 	.short	0x0004
        /*00a2*/ 	.short	0x001c
        /*00a4*/ 	.byte	0x00, 0xf0, 0x11, 0x00


	//----- nvinfo : EIATTR_KPARAM_INFO
	.align		4
.L_27:
        /*00a8*/ 	.byte	0x04, 0x17
        /*00aa*/ 	.short	(.L_29 - .L_28)
.L_28:
        /*00ac*/ 	.word	0x00000000
        /*00b0*/ 	.short	0x0003
        /*00b2*/ 	.short	0x0018
        /*00b4*/ 	.byte	0x00, 0xf0, 0x11, 0x00


	//----- nvinfo : EIATTR_KPARAM_INFO
	.align		4
.L_29:
        /*00b8*/ 	.byte	0x04, 0x17
        /*00ba*/ 	.short	(.L_31 - .L_30)
.L_30:
        /*00bc*/ 	.word	0x00000000
        /*00c0*/ 	.short	0x0002
        /*00c2*/ 	.short	0x0010
        /*00c4*/ 	.byte	0x00, 0xf4, 0x21, 0x00


	//----- nvinfo : EIATTR_KPARAM_INFO
	.align		4
.L_31:
        /*00c8*/ 	.byte	0x04, 0x17
        /*00ca*/ 	.short	(.L_33 - .L_32)
.L_32:
        /*00cc*/ 	.word	0x00000000
        /*00d0*/ 	.short	0x0001
        /*00d2*/ 	.short	0x0008
        /*00d4*/ 	.byte	0x00, 0xf4, 0x21, 0x00


	//----- nvinfo : EIATTR_KPARAM_INFO
	.align		4
.L_33:
        /*00d8*/ 	.byte	0x04, 0x17
        /*00da*/ 	.short	(.L_35 - .L_34)
.L_34:
        /*00dc*/ 	.word	0x00000000
        /*00e0*/ 	.short	0x0000
        /*00e2*/ 	.short	0x0000
        /*00e4*/ 	.byte	0x00, 0xf4, 0x21, 0x00


	//----- nvinfo : EIATTR_EXPLICIT_CLUSTER
	.align		4
.L_35:
        /*00e8*/ 	.byte	0x01, 0x3e
	.zero		2


	//----- nvinfo : EIATTR_CTA_PER_CLUSTER
	.align		4
        /*00ec*/ 	.byte	0x04, 0x3d
        /*00ee*/ 	.short	(.L_37 - .L_36)
.L_36:
        /*00f0*/ 	.word	0x00000002
        /*00f4*/ 	.word	0x00000001
        /*00f8*/ 	.word	0x00000001


	//----- nvinfo : EIATTR_SPARSE_MMA_MASK
	.align		4
.L_37:
        /*00fc*/ 	.byte	0x03, 0x50
        /*00fe*/ 	.short	0x0000


	//----- nvinfo : EIATTR_MAXREG_COUNT
	.align		4
        /*0100*/ 	.byte	0x03, 0x1b
        /*0102*/ 	.short	0x00ff


	//----- nvinfo : EIATTR_NUM_BARRIERS
	.align		4
        /*0104*/ 	.byte	0x02, 0x4c
        /*0106*/ 	.byte	0x01
	.zero		1


	//----- nvinfo : EIATTR_MERCURY_ISA_VERSION
	.align		4
        /*0108*/ 	.byte	0x03, 0x5f
        /*010a*/ 	.short	0x0101


	//----- nvinfo : EIATTR_EXIT_INSTR_OFFSETS
	.align		4
        /*010c*/ 	.byte	0x04, 0x1c
        /*010e*/ 	.short	(.L_39 - .L_38)


	//   ....[0]....
.L_38:
        /*0110*/ 	.word	0x00002ba0


	//   ....[1]....
        /*0114*/ 	.word	0x00002bc0


	//----- nvinfo : EIATTR_REQNTID
	.align		4
.L_39:
        /*0118*/ 	.byte	0x04, 0x10
        /*011a*/ 	.short	(.L_41 - .L_40)
.L_40:
        /*011c*/ 	.word	0x00000080
        /*0120*/ 	.word	0x00000001
        /*0124*/ 	.word	0x00000001


	//----- nvinfo : EIATTR_CBANK_PARAM_SIZE
	.align		4
.L_41:
        /*0128*/ 	.byte	0x03, 0x19
        /*012a*/ 	.short	0x0050


	//----- nvinfo : EIATTR_PARAM_CBANK
	.align		4
        /*012c*/ 	.byte	0x04, 0x0a
        /*012e*/ 	.short	(.L_43 - .L_42)
	.align		4
.L_42:
        /*0130*/ 	.word	index@(.nv.constant0.matmul_kernel)
        /*0134*/ 	.short	0x0210
        /*0136*/ 	.short	0x0050


	//----- nvinfo : EIATTR_SW_WAR
	.align		4
.L_43:
        /*0138*/ 	.byte	0x04, 0x36
        /*013a*/ 	.short	(.L_45 - .L_44)
.L_44:
        /*013c*/ 	.word	0x00000008
.L_45:


//--------------------- .nv.callgraph             --------------------------
	.section	.nv.callgraph,"",@"SHT_CUDA_CALLGRAPH"
	.align	4
	.sectionentsize	8
	.align		4
        /*0000*/ 	.word	0x00000000
	.align		4
        /*0004*/ 	.word	0xffffffff
	.align		4
        /*0008*/ 	.word	0x00000000
	.align		4
        /*000c*/ 	.word	0xfffffffe
	.align		4
        /*0010*/ 	.word	0x00000000
	.align		4
        /*0014*/ 	.word	0xfffffffd
	.align		4
        /*0018*/ 	.word	0x00000000
	.align		4
        /*001c*/ 	.word	0xfffffffc


//--------------------- .text.matmul_kernel       --------------------------
	.section	.text.matmul_kernel,"ax",@progbits
	.align	128
        .global         matmul_kernel
        .type           matmul_kernel,@function
        .size           matmul_kernel,(.L_x_3 - matmul_kernel)
        .other          matmul_kernel,@"STO_CUDA_ENTRY STV_DEFAULT"
matmul_kernel:
.text.matmul_kernel:
[----:B------:R-:W0:Y:S08]  /*0000*/  LDC R1, c[0x0][0x28] ;  /* 0x00000a00ff017b82 */ /* 0x000e300000000800 */
[----:B------:R-:W1:Y:S01]  /*0010*/  LDC.64 R8, c[0x0][0x228] ;  /* 0x00008a00ff087b82 */ /* 0x000e620000000a00 */
[----:B------:R-:W2:Y:S01]  /*0020*/  S2R R53, SR_TID.X ;  /* 0x0000000000357919 */ /* 0x000ea20000002100 */
[----:B------:R-:W-:Y:S01]  /*0030*/  UMOV UR5, 0x400 ;  /* 0x0000040000057882 */ /* 0x000fe20000000000 */
[----:B------:R-:W-:Y:S01]  /*0040*/  ULDC.64 UR12, c[0x0][0x208] ;  /* 0x00008200000c7ab9 */ /* 0x000fe20000000a00 */
[----:B------:R-:W-:-:S02]  /*0050*/  CS2R R24, SRZ ;  /* 0x0000000000187805 */ /* 0x000fc4000001ff00 */
[----:B------:R-:W-:Y:S02]  /*0060*/  CS2R R26, SRZ ;  /* 0x00000000001a7805 */ /* 0x000fe4000001ff00 */
[----:B------:R-:W-:Y:S02]  /*0070*/  CS2R R28, SRZ ;  /* 0x00000000001c7805 */ /* 0x000fe4000001ff00 */
[----:B------:R-:W-:Y:S01]  /*0080*/  CS2R R30, SRZ ;  /* 0x00000000001e7805 */ /* 0x000fe2000001ff00 */
[----:B------:R-:W3:Y:S01]  /*0090*/  S2UR UR4, SR_CTAID.X ;  /* 0x00000000000479c3 */ /* 0x000ee20000002500 */
[----:B------:R-:W-:Y:S02]  /*00a0*/  CS2R R32, SRZ ;  /* 0x0000000000207805 */ /* 0x000fe4000001ff00 */
[----:B------:R-:W-:Y:S02]  /*00b0*/  CS2R R34, SRZ ;  /* 0x0000000000227805 */ /* 0x000fe4000001ff00 */
[----:B------:R-:W-:-:S02]  /*00c0*/  CS2R R36, SRZ ;  /* 0x0000000000247805 */ /* 0x000fc4000001ff00 */
[----:B------:R-:W-:Y:S01]  /*00d0*/  CS2R R38, SRZ ;  /* 0x0000000000267805 */ /* 0x000fe2000001ff00 */
[----:B------:R-:W4:Y:S01]  /*00e0*/  LDC R83, c[0x0][0x230] ;  /* 0x00008c00ff537b82 */ /* 0x000f220000000800 */
[----:B-1----:R-:W-:-:S07]  /*00f0*/  VIADD R0, R9, 0x3f ;  /* 0x0000003f09007836 */ /* 0x002fce0000000000 */
[----:B------:R-:W1:Y:S01]  /*0100*/  S2UR UR9, SR_CgaCtaId ;  /* 0x00000000000979c3 */ /* 0x000e620000008800 */
[----:B------:R-:W-:Y:S02]  /*0110*/  SHF.R.S32.HI R3, RZ, 0x1f, R0 ;  /* 0x0000001fff037819 */ /* 0x000fe40000011400 */
[----:B---3--:R-:W-:Y:S01]  /*0120*/  I2FP.F32.U32 R5, UR4 ;  /* 0x0000000400057c45 */ /* 0x008fe20008201000 */
[----:B------:R-:W-:Y:S01]  /*0130*/  ULDC UR4, c[0x0][0x150] ;  /* 0x0000540000047ab9 */ /* 0x000fe20000000800 */
[----:B------:R-:W-:Y:S02]  /*0140*/  LEA.HI R3, R3, R0, RZ, 0x6 ;  /* 0x0000000003037211 */ /* 0x000fe400078f30ff */
[----:B--2---:R-:W-:Y:S01]  /*0150*/  SHF.R.U32.HI R84, RZ, 0x6, R53 ;  /* 0x00000006ff547819 */ /* 0x004fe20000011635 */
[----:B------:R-:W-:Y:S01]  /*0160*/  FMUL R5, R5, UR4 ;  /* 0x0000000405057c20 */ /* 0x000fe20008400000 */
[----:B------:R-:W-:Y:S01]  /*0170*/  SHF.R.S32.HI R3, RZ, 0x6, R3 ;  /* 0x00000006ff037819 */ /* 0x000fe20000011403 */
[----:B----4-:R-:W-:Y:S01]  /*0180*/  VIADD R83, R83, 0x1f ;  /* 0x0000001f53537836 */ /* 0x010fe20000000000 */
[----:B------:R-:W-:-:S03]  /*0190*/  LOP3.LUT R87, R53, 0x7f, RZ, 0xc0, !PT ;  /* 0x0000007f35577812 */ /* 0x000fc600078ec0ff */
[----:B------:R-:W-:Y:S01]  /*01a0*/  IMAD.SHL.U32 R4, R3, 0x8, RZ ;  /* 0x0000000803047824 */ /* 0x000fe200078e00ff */
[----:B------:R-:W2:Y:S01]  /*01b0*/  F2I.U32.TRUNC.NTZ R5, R5 ;  /* 0x0000000500057305 */ /* 0x000ea2000020f000 */
[----:B------:R-:W-:-:S03]  /*01c0*/  SGXT.U32 R84, R84, 0x1 ;  /* 0x000000015454781a */ /* 0x000fc60000000000 */
[----:B------:R-:W-:Y:S01]  /*01d0*/  IABS R7, R4 ;  /* 0x0000000400077213 */ /* 0x000fe20000000000 */
[----:B-1----:R-:W-:Y:S02]  /*01e0*/  USHF.L.U32 UR4, UR9, 0x5, URZ ;  /* 0x0000000509047899 */ /* 0x002fe4000800063f */
[----:B------:R-:W-:Y:S01]  /*01f0*/  ULEA UR8, UR9, UR5, 0x18 ;  /* 0x0000000509087291 */ /* 0x000fe2000f8ec03f */
[----:B------:R-:W1:Y:S01]  /*0200*/  I2F.RP R0, R7 ;  /* 0x0000000700007306 */ /* 0x000e620000209400 */
[----:B------:R-:W-:Y:S01]  /*0210*/  ULOP3.LUT UR4, UR4, 0x20, URZ, 0xc0, !UPT ;  /* 0x0000002004047892 */ /* 0x000fe2000f8ec03f */
[----:B--2---:R-:W-:-:S06]  /*0220*/  IABS R13, R5 ;  /* 0x00000005000d7213 */ /* 0x004fcc0000000000 */
[----:B-1----:R-:W1:Y:S02]  /*0230*/  MUFU.RCP R0, R0 ;  /* 0x0000000000007308 */ /* 0x002e640000001000 */
[----:B-1----:R-:W-:Y:S01]  /*0240*/  VIADD R2, R0, 0xffffffe ;  /* 0x0ffffffe00027836 */ /* 0x002fe20000000000 */
[----:B------:R-:W-:-:S05]  /*0250*/  IABS R0, R4 ;  /* 0x0000000400007213 */ /* 0x000fca0000000000 */
[----:B------:R1:W2:Y:S01]  /*0260*/  F2I.FTZ.U32.TRUNC.NTZ R3, R2 ;  /* 0x0000000200037305 */ /* 0x0002a2000021f000 */
[----:B------:R-:W-:Y:S02]  /*0270*/  IMAD.MOV R0, RZ, RZ, -R0 ;  /* 0x000000ffff007224 */ /* 0x000fe400078e0a00 */
[----:B-1----:R-:W-:Y:S02]  /*0280*/  IMAD.MOV.U32 R2, RZ, RZ, RZ ;  /* 0x000000ffff027224 */ /* 0x002fe400078e00ff */
[----:B--2---:R-:W-:-:S04]  /*0290*/  IMAD.MOV R6, RZ, RZ, -R3 ;  /* 0x000000ffff067224 */ /* 0x004fc800078e0a03 */
[----:B------:R-:W-:-:S04]  /*02a0*/  IMAD R11, R6, R7, RZ ;  /* 0x00000007060b7224 */ /* 0x000fc800078e02ff */
[----:B------:R-:W-:-:S06]  /*02b0*/  IMAD.HI.U32 R2, R3, R11, R2 ;  /* 0x0000000b03027227 */ /* 0x000fcc00078e0002 */
[----:B------:R-:W-:-:S04]  /*02c0*/  IMAD.HI.U32 R2, R2, R13, RZ ;  /* 0x0000000d02027227 */ /* 0x000fc800078e00ff */
[----:B------:R-:W-:-:S05]  /*02d0*/  IMAD R0, R2, R0, R13 ;  /* 0x0000000002007224 */ /* 0x000fca00078e020d */
[----:B------:R-:W-:-:S13]  /*02e0*/  ISETP.GT.U32.AND P1, PT, R7, R0, PT ;  /* 0x000000000700720c */ /* 0x000fda0003f24070 */
[----:B------:R-:W-:Y:S02]  /*02f0*/  @!P1 IMAD.IADD R0, R0, 0x1, -R7 ;  /* 0x0000000100009824 */ /* 0x000fe400078e0a07 */
[----:B------:R-:W-:Y:S01]  /*0300*/  @!P1 VIADD R2, R2, 0x1 ;  /* 0x0000000102029836 */ /* 0x000fe20000000000 */
[----:B------:R-:W-:Y:S02]  /*0310*/  ISETP.NE.AND P1, PT, R4, RZ, PT ;  /* 0x000000ff0400720c */ /* 0x000fe40003f25270 */
[----:B------:R-:W-:Y:S02]  /*0320*/  ISETP.GE.U32.AND P0, PT, R0, R7, PT ;  /* 0x000000070000720c */ /* 0x000fe40003f06070 */
[----:B------:R-:W-:-:S04]  /*0330*/  LOP3.LUT R0, R5, R4, RZ, 0x3c, !PT ;  /* 0x0000000405007212 */ /* 0x000fc800078e3cff */
[----:B------:R-:W-:Y:S01]  /*0340*/  ISETP.GE.AND P2, PT, R0, RZ, PT ;  /* 0x000000ff0000720c */ /* 0x000fe20003f46270 */
[----:B------:R-:W-:-:S05]  /*0350*/  VIADD R0, R8, 0x3f ;  /* 0x0000003f08007836 */ /* 0x000fca0000000000 */
[----:B------:R-:W-:Y:S01]  /*0360*/  SHF.R.S32.HI R3, RZ, 0x1f, R0 ;  /* 0x0000001fff037819 */ /* 0x000fe20000011400 */
[----:B------:R-:W-:-:S03]  /*0370*/  @P0 VIADD R2, R2, 0x1 ;  /* 0x0000000102020836 */ /* 0x000fc60000000000 */
[----:B------:R-:W-:-:S03]  /*0380*/  LEA.HI R3, R3, R0, RZ, 0x6 ;  /* 0x0000000003037211 */ /* 0x000fc600078f30ff */
[----:B------:R-:W-:Y:S01]  /*0390*/  @!P2 IMAD.MOV R2, RZ, RZ, -R2 ;  /* 0x000000ffff02a224 */ /* 0x000fe200078e0a02 */
[----:B------:R-:W-:-:S05]  /*03a0*/  @!P1 LOP3.LUT R2, RZ, R4, RZ, 0x33, !PT ;  /* 0x00000004ff029212 */ /* 0x000fca00078e33ff */
[----:B------:R-:W-:Y:S02]  /*03b0*/  IMAD.SHL.U32 R6, R2, 0x8, RZ ;  /* 0x0000000802067824 */ /* 0x000fe400078e00ff */
[----:B------:R-:W-:-:S03]  /*03c0*/  IMAD.MOV R2, RZ, RZ, -R2 ;  /* 0x000000ffff027224 */ /* 0x000fc600078e0a02 */
[----:B------:R-:W-:Y:S01]  /*03d0*/  LEA.HI.SX32 R3, R3, -R6, 0x1a ;  /* 0x8000000603037211 */ /* 0x000fe200078fd2ff */
[----:B------:R-:W-:-:S03]  /*03e0*/  IMAD R4, R4, R2, R5 ;  /* 0x0000000204047224 */ /* 0x000fc600078e0205 */
[----:B------:R-:W-:Y:S02]  /*03f0*/  VIMNMX R13, R3, 0x8, PT ;  /* 0x00000008030d7848 */ /* 0x000fe40003fe0100 */
[----:B------:R-:W-:Y:S02]  /*0400*/  IABS R11, R4 ;  /* 0x00000004000b7213 */ /* 0x000fe40000000000 */
[----:B------:R-:W-:-:S04]  /*0410*/  IABS R7, R13 ;  /* 0x0000000d00077213 */ /* 0x000fc80000000000 */
[----:B------:R-:W1:Y:S08]  /*0420*/  I2F.RP R0, R7 ;  /* 0x0000000700007306 */ /* 0x000e700000209400 */
[----:B-1----:R-:W1:Y:S02]  /*0430*/  MUFU.RCP R0, R0 ;  /* 0x0000000000007308 */ /* 0x002e640000001000 */
[----:B-1----:R-:W-:-:S06]  /*0440*/  VIADD R3, R0, 0xffffffe ;  /* 0x0ffffffe00037836 */ /* 0x002fcc0000000000 */
[----:B------:R-:W1:Y:S02]  /*0450*/  F2I.FTZ.U32.TRUNC.NTZ R3, R3 ;  /* 0x0000000300037305 */ /* 0x000e64000021f000 */
[----:B-1----:R-:W-:-:S04]  /*0460*/  IMAD.MOV R10, RZ, RZ, -R3 ;  /* 0x000000ffff0a7224 */ /* 0x002fc800078e0a03 */
[----:B------:R-:W-:Y:S01]  /*0470*/  IMAD.MOV.U32 R2, RZ, RZ, R10 ;  /* 0x000000ffff027224 */ /* 0x000fe200078e000a */
[----:B------:R-:W-:-:S03]  /*0480*/  IABS R10, R13 ;  /* 0x0000000d000a7213 */ /* 0x000fc60000000000 */
[----:B------:R-:W-:Y:S02]  /*0490*/  IMAD R5, R2, R7, RZ ;  /* 0x0000000702057224 */ /* 0x000fe400078e02ff */
[----:B------:R-:W-:Y:S02]  /*04a0*/  IMAD.MOV.U32 R2, RZ, RZ, RZ ;  /* 0x000000ffff027224 */ /* 0x000fe400078e00ff */
[----:B------:R-:W-:Y:S02]  /*04b0*/  IMAD.MOV R0, RZ, RZ, -R10 ;  /* 0x000000ffff007224 */ /* 0x000fe400078e0a0a */
[----:B------:R-:W-:Y:S01]  /*04c0*/  IMAD.HI.U32 R2, R3, R5, R2 ;  /* 0x0000000503027227 */ /* 0x000fe200078e0002 */
[----:B------:R-:W-:-:S05]  /*04d0*/  LOP3.LUT R3, R53, 0x3f, RZ, 0xc0, !PT ;  /* 0x0000003f35037812 */ /* 0x000fca00078ec0ff */
        /* <DEDUP_REMOVED lines=8> */
[----:B------:R-:W-:-:S07]  /*0560*/  ISETP.GE.AND P2, PT, R0, RZ, PT ;  /* 0x000000ff0000720c */ /* 0x000fce0003f46270 */
[----:B------:R-:W-:Y:S01]  /*0570*/  @P0 VIADD R2, R2, 0x1 ;  /* 0x0000000102020836 */ /* 0x000fe20000000000 */
[----:B------:R-:W-:-:S05]  /*0580*/  ISETP.GE.AND P0, PT, R83, 0x20, PT ;  /* 0x000000205300780c */ /* 0x000fca0003f06270 */
[----:B------:R-:W-:Y:S01]  /*0590*/  @!P2 IMAD.MOV R2, RZ, RZ, -R2 ;  /* 0x000000ffff02a224 */ /* 0x000fe200078e0a02 */
[----:B------:R-:W-:-:S05]  /*05a0*/  @!P1 LOP3.LUT R2, RZ, R13, RZ, 0x33, !PT ;  /* 0x0000000dff029212 */ /* 0x000fca00078e33ff */
[----:B------:R-:W-:Y:S02]  /*05b0*/  IMAD.MOV R0, RZ, RZ, -R2 ;  /* 0x000000ffff007224 */ /* 0x000fe400078e0a02 */
[----:B------:R-:W-:Y:S02]  /*05c0*/  IMAD.SHL.U32 R51, R2, 0x40, RZ ;  /* 0x0000004002337824 */ /* 0x000fe400078e00ff */
[----:B------:R-:W-:-:S04]  /*05d0*/  IMAD R0, R13, R0, R4 ;  /* 0x000000000d007224 */ /* 0x000fc800078e0204 */
[----:B------:R-:W-:-:S04]  /*05e0*/  IMAD.IADD R0, R6, 0x1, R0 ;  /* 0x0000000106007824 */ /* 0x000fc800078e0200 */
[----:B------:R-:W-:Y:S01]  /*05f0*/  IMAD R52, R0, 0x40, R3 ;  /* 0x0000004000347824 */ /* 0x000fe200078e0203 */
[----:B0-----:R-:W-:Y:S06]  /*0600*/  @!P0 BRA `(.L_x_0) ;  /* 0x00000018009c8947 */ /* 0x001fec0003800000 */
[----:B------:R-:W-:Y:S01]  /*0610*/  IABS R2, R8 ;  /* 0x0000000800027213 */ /* 0x000fe20000000000 */
[----:B------:R-:W0:Y:S01]  /*0620*/  LDC R80, c[0x0][0x238] ;  /* 0x00008e00ff507b82 */ /* 0x000e220000000800 */
[----:B------:R-:W-:Y:S01]  /*0630*/  IABS R0, R9 ;  /* 0x0000000900007213 */ /* 0x000fe20000000000 */
[----:B------:R-:W-:Y:S01]  /*0640*/  ULDC UR5, c[0x0][0x234] ;  /* 0x00008d0000057ab9 */ /* 0x000fe20000000800 */
[----:B------:R-:W1:Y:S01]  /*0650*/  I2F.RP R10, R2 ;  /* 0x00000002000a7306 */ /* 0x000e620000209400 */
[----:B------:R-:W-:Y:S01]  /*0660*/  IABS R17, R52 ;  /* 0x0000003400117213 */ /* 0x000fe20000000000 */
[----:B------:R-:W-:Y:S01]  /*0670*/  ULDC.64 UR14, c[0x0][0x218] ;  /* 0x00008600000e7ab9 */ /* 0x000fe20000000a00 */
[--C-:B------:R-:W-:Y:S01]  /*0680*/  SHF.R.U32.HI R4, RZ, 0x5, R53.reuse ;  /* 0x00000005ff047819 */ /* 0x100fe20000011635 */
[----:B------:R-:W-:Y:S01]  /*0690*/  ULDC.64 UR10, c[0x0][0x210] ;  /* 0x00008400000a7ab9 */ /* 0x000fe20000000a00 */
[----:B------:R-:W-:Y:S01]  /*06a0*/  ISETP.GE.AND P2, PT, R52, RZ, PT ;  /* 0x000000ff3400720c */ /* 0x000fe20003f46270 */
[----:B------:R-:W-:Y:S01]  /*06b0*/  ULDC UR6, c[0x0][0x23c] ;  /* 0x00008f0000067ab9 */ /* 0x000fe20000000800 */
[----:B------:R-:W-:Y:S01]  /*06c0*/  SGXT.U32 R4, R4, 0x2 ;  /* 0x000000020404781a */ /* 0x000fe20000000000 */
[----:B------:R-:W2:Y:S01]  /*06d0*/  I2F.RP R3, R0 ;  /* 0x0000000000037306 */ /* 0x000ea20000209400 */
[----:B------:R-:W-:-:S02]  /*06e0*/  SHF.R.S32.HI R79, RZ, 0x2, R53 ;  /* 0x00000002ff4f7819 */ /* 0x000fc40000011435 */
[----:B------:R-:W-:Y:S02]  /*06f0*/  CS2R R30, SRZ ;  /* 0x00000000001e7805 */ /* 0x000fe4000001ff00 */
[----:B------:R-:W-:Y:S01]  /*0700*/  LOP3.LUT R16, R51, UR4, R4, 0xfe, !PT ;  /* 0x0000000433107c12 */ /* 0x000fe2000f8efe04 */
[----:B------:R-:W-:Y:S01]  /*0710*/  IMAD.MOV.U32 R4, RZ, RZ, RZ ;  /* 0x000000ffff047224 */ /* 0x000fe200078e00ff */
[----:B------:R-:W-:Y:S01]  /*0720*/  ULDC UR4, c[0x0][0x240] ;  /* 0x0000900000047ab9 */ /* 0x000fe20000000800 */
[----:B------:R-:W-:Y:S02]  /*0730*/  SGXT R79, R79, 0x1 ;  /* 0x000000014f4f781a */ /* 0x000fe40000000200 */
[----:B------:R-:W-:Y:S01]  /*0740*/  CS2R R32, SRZ ;  /* 0x0000000000207805 */ /* 0x000fe2000001ff00 */
[----:B-1----:R-:W1:Y:S01]  /*0750*/  MUFU.RCP R10, R10 ;  /* 0x0000000a000a7308 */ /* 0x002e620000001000 */
[----:B------:R-:W-:Y:S02]  /*0760*/  LOP3.LUT R20, R16, 0x1c, RZ, 0xfc, !PT ;  /* 0x0000001c10147812 */ /* 0x000fe400078efcff */
[----:B------:R-:W-:-:S02]  /*0770*/  CS2R R34, SRZ ;  /* 0x0000000000227805 */ /* 0x000fc4000001ff00 */
[C---:B------:R-:W-:Y:S02]  /*0780*/  LOP3.LUT R22, R16.reuse, 0x18, RZ, 0xfc, !PT ;  /* 0x0000001810167812 */ /* 0x040fe400078efcff */
[----:B------:R-:W-:Y:S02]  /*0790*/  CS2R R36, SRZ ;  /* 0x0000000000247805 */ /* 0x000fe4000001ff00 */
[C---:B------:R-:W-:Y:S02]  /*07a0*/  LOP3.LUT R24, R16.reuse, 0x14, RZ, 0xfc, !PT ;  /* 0x0000001410187812 */ /* 0x040fe400078efcff */
[----:B------:R-:W-:Y:S02]  /*07b0*/  CS2R R38, SRZ ;  /* 0x0000000000267805 */ /* 0x000fe4000001ff00 */
[----:B------:R-:W-:Y:S01]  /*07c0*/  LOP3.LUT R25, R16, 0x10, RZ, 0xfc, !PT ;  /* 0x0000001010197812 */ /* 0x000fe200078efcff */
[----:B--2---:R-:W2:Y:S01]  /*07d0*/  MUFU.RCP R3, R3 ;  /* 0x0000000300037308 */ /* 0x004ea20000001000 */
[----:B------:R-:W-:-:S02]  /*07e0*/  IABS R12, R24 ;  /* 0x00000018000c7213 */ /* 0x000fc40000000000 */
[----:B------:R-:W-:Y:S02]  /*07f0*/  LOP3.LUT R26, R16, 0xc, RZ, 0xfc, !PT ;  /* 0x0000000c101a7812 */ /* 0x000fe400078efcff */
[----:B------:R-:W-:Y:S02]  /*0800*/  IABS R14, R25 ;  /* 0x00000019000e7213 */ /* 0x000fe40000000000 */
[----:B------:R-:W-:Y:S01]  /*0810*/  IABS R15, R26 ;  /* 0x0000001a000f7213 */ /* 0x000fe20000000000 */
[----:B-1----:R-:W-:Y:S01]  /*0820*/  VIADD R6, R10, 0xffffffe ;  /* 0x0ffffffe0a067836 */ /* 0x002fe20000000000 */
[----:B------:R-:W-:Y:S02]  /*0830*/  IABS R10, R22 ;  /* 0x00000016000a7213 */ /* 0x000fe40000000000 */
[C---:B------:R-:W-:Y:S01]  /*0840*/  LOP3.LUT R27, R16.reuse, 0x8, RZ, 0xfc, !PT ;  /* 0x00000008101b7812 */ /* 0x040fe200078efcff */
[----:B------:R1:W3:Y:S01]  /*0850*/  F2I.FTZ.U32.TRUNC.NTZ R7, R6 ;  /* 0x0000000600077305 */ /* 0x0002e2000021f000 */
[----:B------:R-:W-:-:S02]  /*0860*/  LOP3.LUT R28, R16, 0x4, RZ, 0xfc, !PT ;  /* 0x00000004101c7812 */ /* 0x000fc400078efcff */
[----:B------:R-:W-:Y:S01]  /*0870*/  IABS R18, R16 ;  /* 0x0000001000127213 */ /* 0x000fe20000000000 */
[----:B--2---:R-:W-:Y:S01]  /*0880*/  VIADD R5, R3, 0xffffffe ;  /* 0x0ffffffe03057836 */ /* 0x004fe20000000000 */
[C---:B------:R-:W-:Y:S02]  /*0890*/  LOP3.LUT R85, R53.reuse, 0x1f, RZ, 0xc0, !PT ;  /* 0x0000001f35557812 */ /* 0x040fe400078ec0ff */
[C---:B------:R-:W-:Y:S01]  /*08a0*/  LEA.HI R82, R53.reuse, 0x1e, RZ, 0x1a ;  /* 0x0000001e35527811 */ /* 0x040fe200078fd0ff */
[----:B-1----:R-:W-:Y:S02]  /*08b0*/  IMAD.MOV.U32 R6, RZ, RZ, RZ ;  /* 0x000000ffff067224 */ /* 0x002fe400078e00ff */
[----:B------:R-:W1:Y:S01]  /*08c0*/  F2I.FTZ.U32.TRUNC.NTZ R5, R5 ;  /* 0x0000000500057305 */ /* 0x000e62000021f000 */
[----:B------:R-:W-:Y:S01]  /*08d0*/  LEA.HI R81, R53, 0xe, RZ, 0x1a ;  /* 0x0000000e35517811 */ /* 0x000fe200078fd0ff */
[----:B------:R-:W-:Y:S02]  /*08e0*/  IMAD R85, R85, UR6, RZ ;  /* 0x0000000655557c24 */ /* 0x000fe4000f8e02ff */
[----:B0-----:R-:W-:-:S02]  /*08f0*/  IMAD R82, R82, R80, RZ ;  /* 0x0000005052527224 */ /* 0x001fc400078e02ff */
[----:B---3--:R-:W-:Y:S02]  /*0900*/  IMAD.MOV R11, RZ, RZ, -R7 ;  /* 0x000000ffff0b7224 */ /* 0x008fe400078e0a07 */
[----:B------:R-:W-:Y:S02]  /*0910*/  IMAD R81, R81, R80, RZ ;  /* 0x0000005051517224 */ /* 0x000fe400078e02ff */
[----:B------:R-:W-:-:S04]  /*0920*/  IMAD R11, R11, R2, RZ ;  /* 0x000000020b0b7224 */ /* 0x000fc800078e02ff */
[----:B------:R-:W-:Y:S01]  /*0930*/  IMAD.HI.U32 R6, R7, R11, R6 ;  /* 0x0000000b07067227 */ /* 0x000fe200078e0006 */
[----:B------:R-:W-:-:S03]  /*0940*/  IABS R7, R20 ;  /* 0x0000001400077213 */ /* 0x000fc60000000000 */
[----:B-1----:R-:W-:Y:S02]  /*0950*/  IMAD.MOV R3, RZ, RZ, -R5 ;  /* 0x000000ffff037224 */ /* 0x002fe400078e0a05 */
[----:B------:R-:W-:-:S04]  /*0960*/  IMAD.HI.U32 R6, R6, R17, RZ ;  /* 0x0000001106067227 */ /* 0x000fc800078e00ff */
[----:B------:R-:W-:Y:S02]  /*0970*/  IMAD.MOV R6, RZ, RZ, -R6 ;  /* 0x000000ffff067224 */ /* 0x000fe400078e0a06 */
[----:B------:R-:W-:Y:S02]  /*0980*/  IMAD R3, R3, R0, RZ ;  /* 0x0000000003037224 */ /* 0x000fe400078e02ff */
[C---:B------:R-:W-:Y:S02]  /*0990*/  IMAD R17, R2.reuse, R6, R17 ;  /* 0x0000000602117224 */ /* 0x040fe400078e0211 */
[----:B------:R-:W-:Y:S01]  /*09a0*/  IMAD.HI.U32 R5, R5, R3, R4 ;  /* 0x0000000305057227 */ /* 0x000fe200078e0004 */
[----:B------:R-:W-:Y:S02]  /*09b0*/  SHF.R.S32.HI R4, RZ, 0x1f, R83 ;  /* 0x0000001fff047819 */ /* 0x000fe40000011453 */
[----:B------:R-:W-:Y:S02]  /*09c0*/  ISETP.GT.U32.AND P0, PT, R2, R17, PT ;  /* 0x000000110200720c */ /* 0x000fe40003f04070 */
[----:B------:R-:W-:Y:S01]  /*09d0*/  LEA.HI R83, R4, R83, RZ, 0x5 ;  /* 0x0000005304537211 */ /* 0x000fe200078f28ff */
[----:B------:R-:W-:-:S03]  /*09e0*/  IMAD.HI.U32 R3, R5, R7, RZ ;  /* 0x0000000705037227 */ /* 0x000fc600078e00ff */
[----:B------:R-:W-:Y:S01]  /*09f0*/  SHF.R.S32.HI R83, RZ, 0x5, R83 ;  /* 0x00000005ff537819 */ /* 0x000fe20000011453 */
[----:B------:R-:W-:-:S04]  /*0a00*/  IMAD.HI.U32 R4, R5, R10, RZ ;  /* 0x0000000a05047227 */ /* 0x000fc800078e00ff */
[----:B------:R-:W-:-:S04]  /*0a10*/  IMAD.HI.U32 R6, R5, R12, RZ ;  /* 0x0000000c05067227 */ /* 0x000fc800078e00ff */
[----:B------:R-:W-:Y:S02]  /*0a20*/  @!P0 IMAD.IADD R17, R17, 0x1, -R2 ;  /* 0x0000000111118824 */ /* 0x000fe400078e0a02 */
[----:B------:R-:W-:Y:S02]  /*0a30*/  IMAD.MOV R3, RZ, RZ, -R3 ;  /* 0x000000ffff037224 */ /* 0x000fe400078e0a03 */
[----:B------:R-:W-:Y:S01]  /*0a40*/  IMAD.MOV R11, RZ, RZ, -R4 ;  /* 0x000000ffff0b7224 */ /* 0x000fe200078e0a04 */
[----:B------:R-:W-:Y:S01]  /*0a50*/  ISETP.GT.U32.AND P0, PT, R2, R17, PT ;  /* 0x000000110200720c */ /* 0x000fe20003f04070 */
[----:B------:R-:W-:Y:S02]  /*0a60*/  IMAD.MOV R13, RZ, RZ, -R6 ;  /* 0x000000ffff0d7224 */ /* 0x000fe400078e0a06 */
[----:B------:R-:W-:-:S04]  /*0a70*/  IMAD.HI.U32 R4, R5, R14, RZ ;  /* 0x0000000e05047227 */ /* 0x000fc800078e00ff */
[C---:B------:R-:W-:Y:S02]  /*0a80*/  IMAD R3, R0.reuse, R3, R7 ;  /* 0x0000000300037224 */ /* 0x040fe400078e0207 */
[C---:B------:R-:W-:Y:S01]  /*0a90*/  IMAD R7, R0.reuse, R11, R10 ;  /* 0x0000000b00077224 */ /* 0x040fe200078e020a */
[----:B------:R-:W-:Y:S01]  /*0aa0*/  IABS R10, R27 ;  /* 0x0000001b000a7213 */ /* 0x000fe20000000000 */
[C---:B------:R-:W-:Y:S01]  /*0ab0*/  IMAD R11, R0.reuse, R13, R12 ;  /* 0x0000000d000b7224 */ /* 0x040fe200078e020c */
[----:B------:R-:W-:Y:S01]  /*0ac0*/  IABS R12, R28 ;  /* 0x0000001c000c7213 */ /* 0x000fe20000000000 */
[----:B------:R-:W-:Y:S01]  /*0ad0*/  IMAD.HI.U32 R6, R5, R15, RZ ;  /* 0x0000000f05067227 */ /* 0x000fe200078e00ff */
[C---:B------:R-:W-:Y:S02]  /*0ae0*/  ISETP.GT.U32.AND P4, PT, R0.reuse, R3, PT ;  /* 0x000000030000720c */ /* 0x040fe40003f84070 */
[C---:B------:R-:W-:Y:S01]  /*0af0*/  ISETP.GT.U32.AND P1, PT, R0.reuse, R7, PT ;  /* 0x000000070000720c */ /* 0x040fe20003f24070 */
[----:B------:R-:W-:Y:S01]  /*0b00*/  IMAD.MOV R13, RZ, RZ, -R4 ;  /* 0x000000ffff0d7224 */ /* 0x000fe200078e0a04 */
[----:B------:R-:W-:Y:S01]  /*0b10*/  ISETP.GT.U32.AND P5, PT, R0, R11, PT ;  /* 0x0000000b0000720c */ /* 0x000fe20003fa4070 */
[----:B------:R-:W-:Y:S01]  /*0b20*/  @!P0 IMAD.IADD R17, R17, 0x1, -R2 ;  /* 0x0000000111118824 */ /* 0x000fe200078e0a02 */
[----:B------:R-:W-:Y:S01]  /*0b30*/  ISETP.NE.AND P0, PT, R8, RZ, PT ;  /* 0x000000ff0800720c */ /* 0x000fe20003f05270 */
[----:B------:R-:W-:-:S02]  /*0b40*/  IMAD.MOV R6, RZ, RZ, -R6 ;  /* 0x000000ffff067224 */ /* 0x000fc400078e0a06 */
[----:B------:R-:W-:Y:S02]  /*0b50*/  IMAD R13, R0, R13, R14 ;  /* 0x0000000d000d7224 */ /* 0x000fe400078e020e */
[----:B------:R-:W-:Y:S02]  /*0b60*/  IMAD.MOV.U32 R14, RZ, RZ, R18 ;  /* 0x000000ffff0e7224 */ /* 0x000fe400078e0012 */
[----:B------:R-:W-:-:S04]  /*0b70*/  IMAD.HI.U32 R4, R5, R10, RZ ;  /* 0x0000000a05047227 */ /* 0x000fc800078e00ff */
[----:B------:R-:W-:Y:S02]  /*0b80*/  IMAD.MOV.U32 R2, RZ, RZ, R17 ;  /* 0x000000ffff027224 */ /* 0x000fe400078e0011 */
[----:B------:R-:W-:Y:S02]  /*0b90*/  IMAD R15, R0, R6, R15 ;  /* 0x00000006000f7224 */ /* 0x000fe400078e020f */
[----:B------:R-:W-:-:S03]  /*0ba0*/  IMAD.HI.U32 R6, R5, R12, RZ ;  /* 0x0000000c05067227 */ /* 0x000fc600078e00ff */
[----:B------:R-:W-:Y:S01]  /*0bb0*/  ISETP.GT.U32.AND P6, PT, R0, R15, PT ;  /* 0x0000000f0000720c */ /* 0x000fe20003fc4070 */
[----:B------:R-:W-:-:S04]  /*0bc0*/  IMAD.HI.U32 R5, R5, R14, RZ ;  /* 0x0000000e05057227 */ /* 0x000fc800078e00ff */
[----:B------:R-:W-:Y:S02]  /*0bd0*/  IMAD.MOV R19, RZ, RZ, -R4 ;  /* 0x000000ffff137224 */ /* 0x000fe400078e0a04 */
[----:B------:R-:W-:Y:S01]  /*0be0*/  @!P2 IMAD.MOV R2, RZ, RZ, -R2 ;  /* 0x000000ffff02a224 */ /* 0x000fe200078e0a02 */
[----:B------:R-:W-:Y:S01]  /*0bf0*/  ISETP.GT.U32.AND P2, PT, R0, R13, PT ;  /* 0x0000000d0000720c */ /* 0x000fe20003f44070 */
[----:B------:R-:W-:Y:S01]  /*0c00*/  IMAD.MOV R21, RZ, RZ, -R6 ;  /* 0x000000ffff157224 */ /* 0x000fe200078e0a06 */
[----:B------:R-:W-:Y:S01]  /*0c10*/  @!P0 LOP3.LUT R2, RZ, R8, RZ, 0x33, !PT ;  /* 0x00000008ff028212 */ /* 0x000fe200078e33ff */
[----:B------:R-:W-:Y:S01]  /*0c20*/  IMAD.MOV R23, RZ, RZ, -R5 ;  /* 0x000000ffff177224 */ /* 0x000fe200078e0a05 */
[----:B------:R-:W-:Y:S01]  /*0c30*/  LOP3.LUT R8, R84, 0xc, RZ, 0xfc, !PT ;  /* 0x0000000c54087812 */ /* 0x000fe200078efcff */
[----:B------:R-:W-:Y:S01]  /*0c40*/  IMAD R5, R0, R19, R10 ;  /* 0x0000001300057224 */ /* 0x000fe200078e020a */
[----:B------:R-:W-:Y:S01]  /*0c50*/  LOP3.LUT R10, R84, 0x12, RZ, 0xfc, !PT ;  /* 0x00000012540a7812 */ /* 0x000fe200078efcff */
[----:B------:R-:W-:Y:S01]  /*0c60*/  IMAD R17, R0, R21, R12 ;  /* 0x0000001500117224 */ /* 0x000fe200078e020c */
[----:B------:R-:W-:Y:S01]  /*0c70*/  LOP3.LUT R12, R84, 0x16, RZ, 0xfc, !PT ;  /* 0x00000016540c7812 */ /* 0x000fe200078efcff */
[C---:B------:R-:W-:Y:S01]  /*0c80*/  IMAD R19, R0.reuse, R23, R14 ;  /* 0x0000001700137224 */ /* 0x040fe200078e020e */
[C---:B------:R-:W-:Y:S01]  /*0c90*/  ISETP.GT.U32.AND P0, PT, R0.reuse, R5, PT ;  /* 0x000000050000720c */ /* 0x040fe20003f04070 */
[--C-:B------:R-:W-:Y:S01]  /*0ca0*/  @!P4 IMAD.IADD R3, R3, 0x1, -R0.reuse ;  /* 0x000000010303c824 */ /* 0x100fe200078e0a00 */
[C---:B------:R-:W-:Y:S01]  /*0cb0*/  ISETP.GT.U32.AND P3, PT, R0.reuse, R17, PT ;  /* 0x000000110000720c */ /* 0x040fe20003f64070 */
[--C-:B------:R-:W-:Y:S01]  /*0cc0*/  @!P1 IMAD.IADD R7, R7, 0x1, -R0.reuse ;  /* 0x0000000107079824 */ /* 0x100fe200078e0a00 */
[C---:B------:R-:W-:Y:S01]  /*0cd0*/  ISETP.GT.U32.AND P4, PT, R0.reuse, R19, PT ;  /* 0x000000130000720c */ /* 0x040fe20003f84070 */
[--C-:B------:R-:W-:Y:S01]  /*0ce0*/  @!P5 IMAD.IADD R11, R11, 0x1, -R0.reuse ;  /* 0x000000010b0bd824 */ /* 0x100fe200078e0a00 */
[C---:B------:R-:W-:Y:S01]  /*0cf0*/  ISETP.GT.U32.AND P5, PT, R0.reuse, R3, PT ;  /* 0x000000030000720c */ /* 0x040fe20003fa4070 */
[--C-:B------:R-:W-:Y:S01]  /*0d00*/  @!P2 IMAD.IADD R13, R13, 0x1, -R0.reuse ;  /* 0x000000010d0da824 */ /* 0x100fe200078e0a00 */
[----:B------:R-:W-:Y:S01]  /*0d10*/  ISETP.GT.U32.AND P2, PT, R0, R7, PT ;  /* 0x000000070000720c */ /* 0x000fe20003f44070 */
[--C-:B------:R-:W-:Y:S01]  /*0d20*/  @!P6 IMAD.IADD R15, R15, 0x1, -R0.reuse ;  /* 0x000000010f0fe824 */ /* 0x100fe200078e0a00 */
[----:B------:R-:W-:Y:S01]  /*0d30*/  ISETP.GE.AND P1, PT, R20, RZ, PT ;  /* 0x000000ff1400720c */ /* 0x000fe20003f26270 */
[----:B------:R-:W-:Y:S01]  /*0d40*/  IMAD.SHL.U32 R4, R53, 0x20, RZ ;  /* 0x0000002035047824 */ /* 0x000fe200078e00ff */
[----:B------:R-:W-:Y:S01]  /*0d50*/  ISETP.GE.AND P6, PT, R22, RZ, PT ;  /* 0x000000ff1600720c */ /* 0x000fe20003fc6270 */
[--C-:B------:R-:W-:Y:S01]  /*0d60*/  @!P0 IMAD.IADD R5, R5, 0x1, -R0.reuse ;  /* 0x0000000105058824 */ /* 0x100fe200078e0a00 */
[----:B------:R-:W-:Y:S01]  /*0d70*/  ISETP.GT.U32.AND P0, PT, R0, R13, PT ;  /* 0x0000000d0000720c */ /* 0x000fe20003f04070 */
[--C-:B------:R-:W-:Y:S01]  /*0d80*/  @!P3 IMAD.IADD R17, R17, 0x1, -R0.reuse ;  /* 0x000000011111b824 */ /* 0x100fe200078e0a00 */
[----:B------:R-:W-:Y:S01]  /*0d90*/  LOP3.LUT R4, R4, 0x760, RZ, 0xc0, !PT ;  /* 0x0000076004047812 */ /* 0x000fe200078ec0ff */
[--C-:B------:R-:W-:Y:S01]  /*0da0*/  @!P4 IMAD.IADD R19, R19, 0x1, -R0.reuse ;  /* 0x000000011313c824 */ /* 0x100fe200078e0a00 */
[C---:B------:R-:W-:Y:S01]  /*0db0*/  ISETP.GT.U32.AND P4, PT, R0.reuse, R15, PT ;  /* 0x0000000f0000720c */ /* 0x040fe20003f84070 */
[--C-:B------:R-:W-:Y:S01]  /*0dc0*/  @!P5 IMAD.IADD R3, R3, 0x1, -R0.reuse ;  /* 0x000000010303d824 */ /* 0x100fe200078e0a00 */
[C---:B------:R-:W-:Y:S01]  /*0dd0*/  ISETP.GT.U32.AND P5, PT, R0.reuse, R11, PT ;  /* 0x0000000b0000720c */ /* 0x040fe20003fa4070 */
[--C-:B------:R-:W-:Y:S01]  /*0de0*/  @!P2 IMAD.IADD R7, R7, 0x1, -R0.reuse ;  /* 0x000000010707a824 */ /* 0x100fe200078e0a00 */
[C---:B------:R-:W-:Y:S01]  /*0df0*/  ISETP.GT.U32.AND P3, PT, R0.reuse, R5, PT ;  /* 0x000000050000720c */ /* 0x040fe20003f64070 */
[----:B------:R-:W-:Y:S01]  /*0e00*/  @!P1 IMAD.MOV R3, RZ, RZ, -R3 ;  /* 0x000000ffff039224 */ /* 0x000fe200078e0a03 */
[C---:B------:R-:W-:Y:S01]  /*0e10*/  ISETP.GT.U32.AND P2, PT, R0.reuse, R17, PT ;  /* 0x000000110000720c */ /* 0x040fe20003f44070 */
[----:B------:R-:W-:Y:S01]  /*0e20*/  @!P6 IMAD.MOV R7, RZ, RZ, -R7 ;  /* 0x000000ffff07e224 */ /* 0x000fe200078e0a07 */
[----:B------:R-:W-:Y:S01]  /*0e30*/  ISETP.GT.U32.AND P1, PT, R0, R19, PT ;  /* 0x000000130000720c */ /* 0x000fe20003f24070 */
[--C-:B------:R-:W-:Y:S01]  /*0e40*/  @!P0 IMAD.IADD R13, R13, 0x1, -R0.reuse ;  /* 0x000000010d0d8824 */ /* 0x100fe200078e0a00 */
[----:B------:R-:W-:Y:S01]  /*0e50*/  ISETP.GE.AND P0, PT, R25, RZ, PT ;  /* 0x000000ff1900720c */ /* 0x000fe20003f06270 */
[----:B------:R-:W-:Y:S01]  /*0e60*/  IMAD R2, R2, UR5, RZ ;  /* 0x0000000502027c24 */ /* 0x000fe2000f8e02ff */
[----:B------:R-:W-:Y:S01]  /*0e70*/  ISETP.GE.AND P6, PT, R16, RZ, PT ;  /* 0x000000ff1000720c */ /* 0x000fe20003fc6270 */
[--C-:B------:R-:W-:Y:S01]  /*0e80*/  @!P4 IMAD.IADD R15, R15, 0x1, -R0.reuse ;  /* 0x000000010f0fc824 */ /* 0x100fe200078e0a00 */
[----:B------:R-:W-:Y:S01]  /*0e90*/  ISETP.GE.AND P4, PT, R26, RZ, PT ;  /* 0x000000ff1a00720c */ /* 0x000fe20003f86270 */
[--C-:B------:R-:W-:Y:S01]  /*0ea0*/  @!P5 IMAD.IADD R11, R11, 0x1, -R0.reuse ;  /* 0x000000010b0bd824 */ /* 0x100fe200078e0a00 */
[----:B------:R-:W-:Y:S01]  /*0eb0*/  ISETP.GE.AND P5, PT, R24, RZ, PT ;  /* 0x000000ff1800720c */ /* 0x000fe20003fa6270 */
[--C-:B------:R-:W-:Y:S01]  /*0ec0*/  @!P3 IMAD.IADD R5, R5, 0x1, -R0.reuse ;  /* 0x000000010505b824 */ /* 0x100fe200078e0a00 */
[----:B------:R-:W-:Y:S01]  /*0ed0*/  ISETP.GE.AND P3, PT, R27, RZ, PT ;  /* 0x000000ff1b00720c */ /* 0x000fe20003f66270 */
[--C-:B------:R-:W-:Y:S01]  /*0ee0*/  @!P2 IMAD.IADD R17, R17, 0x1, -R0.reuse ;  /* 0x000000011111a824 */ /* 0x100fe200078e0a00 */
[----:B------:R-:W-:Y:S01]  /*0ef0*/  ISETP.GE.AND P2, PT, R28, RZ, PT ;  /* 0x000000ff1c00720c */ /* 0x000fe20003f46270 */
[----:B------:R-:W-:Y:S01]  /*0f00*/  @!P1 IMAD.IADD R19, R19, 0x1, -R0 ;  /* 0x0000000113139824 */ /* 0x000fe200078e0a00 */
[----:B------:R-:W-:Y:S01]  /*0f10*/  ISETP.NE.AND P1, PT, R9, RZ, PT ;  /* 0x000000ff0900720c */ /* 0x000fe20003f25270 */
[----:B------:R-:W-:Y:S01]  /*0f20*/  @!P0 IMAD.MOV R13, RZ, RZ, -R13 ;  /* 0x000000ffff0d8224 */ /* 0x000fe200078e0a0d */
[----:B------:R-:W-:Y:S01]  /*0f30*/  LOP3.LUT R0, RZ, R9, RZ, 0x33, !PT ;  /* 0x00000009ff007212 */ /* 0x000fe200078e33ff */
[----:B------:R-:W-:Y:S01]  /*0f40*/  @!P6 IMAD.MOV R19, RZ, RZ, -R19 ;  /* 0x000000ffff13e224 */ /* 0x000fe200078e0a13 */
[----:B------:R-:W-:Y:S01]  /*0f50*/  LOP3.LUT R79, R4, 0x90, R79, 0xf8, !PT ;  /* 0x00000090044f7812 */ /* 0x000fe200078ef84f */
[----:B------:R-:W-:Y:S01]  /*0f60*/  @!P4 IMAD.MOV R15, RZ, RZ, -R15 ;  /* 0x000000ffff0fc224 */ /* 0x000fe200078e0a0f */
[C---:B------:R-:W-:Y:S01]  /*0f70*/  SEL R7, R0.reuse, R7, !P1 ;  /* 0x0000000700077207 */ /* 0x040fe20004800000 */
[----:B------:R-:W-:Y:S01]  /*0f80*/  @!P5 IMAD.MOV R11, RZ, RZ, -R11 ;  /* 0x000000ffff0bd224 */ /* 0x000fe200078e0a0b */
[C---:B------:R-:W-:Y:S01]  /*0f90*/  SEL R3, R0.reuse, R3, !P1 ;  /* 0x0000000300037207 */ /* 0x040fe20004800000 */
[----:B------:R-:W-:Y:S01]  /*0fa0*/  @!P3 IMAD.MOV R5, RZ, RZ, -R5 ;  /* 0x000000ffff05b224 */ /* 0x000fe200078e0a05 */
[C---:B------:R-:W-:Y:S01]  /*0fb0*/  SEL R13, R0.reuse, R13, !P1 ;  /* 0x0000000d000d7207 */ /* 0x040fe20004800000 */
[----:B------:R-:W-:Y:S01]  /*0fc0*/  @!P2 IMAD.MOV R17, RZ, RZ, -R17 ;  /* 0x000000ffff11a224 */ /* 0x000fe200078e0a11 */
[C---:B------:R-:W-:Y:S01]  /*0fd0*/  SEL R11, R0.reuse, R11, !P1 ;  /* 0x0000000b000b7207 */ /* 0x040fe20004800000 */
[----:B------:R-:W-:Y:S01]  /*0fe0*/  IMAD R7, R7, UR4, RZ ;  /* 0x0000000407077c24 */ /* 0x000fe2000f8e02ff */
[C---:B------:R-:W-:Y:S01]  /*0ff0*/  SEL R15, R0.reuse, R15, !P1 ;  /* 0x0000000f000f7207 */ /* 0x040fe20004800000 */
[----:B------:R-:W-:Y:S01]  /*1000*/  IMAD R3, R3, UR4, RZ ;  /* 0x0000000403037c24 */ /* 0x000fe2000f8e02ff */
[C---:B------:R-:W-:Y:S01]  /*1010*/  SEL R5, R0.reuse, R5, !P1 ;  /* 0x0000000500057207 */ /* 0x040fe20004800000 */
[----:B------:R-:W-:Y:S01]  /*1020*/  IMAD R11, R11, UR4, RZ ;  /* 0x000000040b0b7c24 */ /* 0x000fe2000f8e02ff */
[C---:B------:R-:W-:Y:S01]  /*1030*/  SEL R17, R0.reuse, R17, !P1 ;  /* 0x0000001100117207 */ /* 0x040fe20004800000 */
[----:B------:R-:W-:Y:S01]  /*1040*/  IMAD R13, R13, UR4, RZ ;  /* 0x000000040d0d7c24 */ /* 0x000fe2000f8e02ff */
[----:B------:R-:W-:Y:S01]  /*1050*/  SEL R0, R0, R19, !P1 ;  /* 0x0000001300007207 */ /* 0x000fe20004800000 */
[----:B------:R-:W-:Y:S01]  /*1060*/  IMAD R15, R15, UR4, RZ ;  /* 0x000000040f0f7c24 */ /* 0x000fe2000f8e02ff */
[----:B------:R-:W-:Y:S01]  /*1070*/  SHF.R.S32.HI R47, RZ, 0x1f, R7 ;  /* 0x0000001fff2f7819 */ /* 0x000fe20000011407 */
[----:B------:R-:W-:Y:S01]  /*1080*/  IMAD R5, R5, UR4, RZ ;  /* 0x0000000405057c24 */ /* 0x000fe2000f8e02ff */
[----:B------:R-:W-:Y:S01]  /*1090*/  IADD3 R48, P6, R7, UR14, RZ ;  /* 0x0000000e07307c10 */ /* 0x000fe2000ffde0ff */
[----:B------:R-:W-:Y:S01]  /*10a0*/  IMAD R17, R17, UR4, RZ ;  /* 0x0000000411117c24 */ /* 0x000fe2000f8e02ff */
[----:B------:R-:W-:Y:S01]  /*10b0*/  SHF.R.S32.HI R49, RZ, 0x1f, R3 ;  /* 0x0000001fff317819 */ /* 0x000fe20000011403 */
[----:B------:R-:W-:Y:S01]  /*10c0*/  IMAD R0, R0, UR4, RZ ;  /* 0x0000000400007c24 */ /* 0x000fe2000f8e02ff */
[----:B------:R-:W-:Y:S01]  /*10d0*/  IADD3 R50, P0, R3, UR14, RZ ;  /* 0x0000000e03327c10 */ /* 0x000fe2000ff1e0ff */
[----:B------:R-:W-:Y:S01]  /*10e0*/  UIADD3 UR5, UR8, 0x800, URZ ;  /* 0x0000080008057890 */ /* 0x000fe2000fffe03f */
[----:B------:R-:W-:Y:S01]  /*10f0*/  SHF.R.S32.HI R45, RZ, 0x1f, R11 ;  /* 0x0000001fff2d7819 */ /* 0x000fe2000001140b */
[----:B------:R-:W-:Y:S01]  /*1100*/  USHF.R.U32.HI UR4, URZ, 0x4, UR8 ;  /* 0x000000043f047899 */ /* 0x000fe20008011608 */
[----:B------:R-:W-:Y:S01]  /*1110*/  IADD3 R46, P5, R11, UR14, RZ ;  /* 0x0000000e0b2e7c10 */ /* 0x000fe2000ffbe0ff */
[----:B------:R-:W-:Y:S01]  /*1120*/  USHF.R.U32.HI UR5, URZ, 0x4, UR5 ;  /* 0x000000043f057899 */ /* 0x000fe20008011605 */
[----:B------:R-:W-:Y:S01]  /*1130*/  SHF.R.S32.HI R43, RZ, 0x1f, R13 ;  /* 0x0000001fff2b7819 */ /* 0x000fe2000001140d */
[-C--:B------:R-:W-:Y:S01]  /*1140*/  IMAD R12, R12, R80.reuse, RZ ;  /* 0x000000500c0c7224 */ /* 0x080fe200078e02ff */
[----:B------:R-:W-:Y:S01]  /*1150*/  IADD3 R44, P4, R13, UR14, RZ ;  /* 0x0000000e0d2c7c10 */ /* 0x000fe2000ff9e0ff */
[-C--:B------:R-:W-:Y:S01]  /*1160*/  IMAD R10, R10, R80.reuse, RZ ;  /* 0x000000500a0a7224 */ /* 0x080fe200078e02ff */
[----:B------:R-:W-:Y:S01]  /*1170*/  SHF.R.S32.HI R41, RZ, 0x1f, R15 ;  /* 0x0000001fff297819 */ /* 0x000fe2000001140f */
[----:B------:R-:W-:Y:S01]  /*1180*/  IMAD R8, R8, R80, RZ ;  /* 0x0000005008087224 */ /* 0x000fe200078e02ff */
[----:B------:R-:W-:-:S02]  /*1190*/  IADD3 R42, P3, R15, UR14, RZ ;  /* 0x0000000e0f2a7c10 */ /* 0x000fc4000ff7e0ff */
[----:B------:R-:W-:Y:S02]  /*11a0*/  CS2R R24, SRZ ;  /* 0x0000000000187805 */ /* 0x000fe4000001ff00 */
[----:B------:R-:W-:Y:S02]  /*11b0*/  SHF.R.S32.HI R23, RZ, 0x1f, R5 ;  /* 0x0000001fff177819 */ /* 0x000fe40000011405 */
[----:B------:R-:W-:Y:S02]  /*11c0*/  CS2R R26, SRZ ;  /* 0x00000000001a7805 */ /* 0x000fe4000001ff00 */
[----:B------:R-:W-:Y:S02]  /*11d0*/  IADD3 R40, P2, R5, UR14, RZ ;  /* 0x0000000e05287c10 */ /* 0x000fe4000ff5e0ff */
[----:B------:R-:W-:Y:S02]  /*11e0*/  CS2R R28, SRZ ;  /* 0x00000000001c7805 */ /* 0x000fe4000001ff00 */
[----:B------:R-:W-:Y:S01]  /*11f0*/  IADD3.X R47, R47, UR15, RZ, P6, !PT ;  /* 0x0000000f2f2f7c10 */ /* 0x000fe2000b7fe4ff */
[----:B------:R-:W-:Y:S01]  /*1200*/  USGXT.U32 UR4, UR4, 0xe ;  /* 0x0000000e0404789a */ /* 0x000fe20008000000 */
[----:B------:R-:W-:Y:S01]  /*1210*/  IADD3 R18, P6, R2, UR10, RZ ;  /* 0x0000000a02127c10 */ /* 0x000fe2000ffde0ff */
[----:B------:R-:W-:Y:S01]  /*1220*/  ULDC UR10, c[0x0][0x230] ;  /* 0x00008c00000a7ab9 */ /* 0x000fe20000000800 */
[----:B------:R-:W-:-:S02]  /*1230*/  LOP3.LUT R15, R84, 0x1c, RZ, 0xfc, !PT ;  /* 0x0000001c540f7812 */ /* 0x000fc400078efcff */
[C---:B------:R-:W-:Y:S02]  /*1240*/  LOP3.LUT R14, R84.reuse, 0x1a, RZ, 0xfc, !PT ;  /* 0x0000001a540e7812 */ /* 0x040fe400078efcff */
[C---:B------:R-:W-:Y:S01]  /*1250*/  LOP3.LUT R13, R84.reuse, 0x18, RZ, 0xfc, !PT ;  /* 0x00000018540d7812 */ /* 0x040fe200078efcff */
[-C--:B------:R-:W-:Y:S01]  /*1260*/  IMAD R15, R15, R80.reuse, RZ ;  /* 0x000000500f0f7224 */ /* 0x080fe200078e02ff */
[----:B------:R-:W-:Y:S01]  /*1270*/  LOP3.LUT R11, R84, 0x14, RZ, 0xfc, !PT ;  /* 0x00000014540b7812 */ /* 0x000fe200078efcff */
[-C--:B------:R-:W-:Y:S01]  /*1280*/  IMAD R14, R14, R80.reuse, RZ ;  /* 0x000000500e0e7224 */ /* 0x080fe200078e02ff */
[C---:B------:R-:W-:Y:S01]  /*1290*/  LOP3.LUT R9, R84.reuse, 0x10, RZ, 0xfc, !PT ;  /* 0x0000001054097812 */ /* 0x040fe200078efcff */
[-C--:B------:R-:W-:Y:S01]  /*12a0*/  IMAD R13, R13, R80.reuse, RZ ;  /* 0x000000500d0d7224 */ /* 0x080fe200078e02ff */
[C---:B------:R-:W-:Y:S01]  /*12b0*/  LOP3.LUT R7, R84.reuse, 0xa, RZ, 0xfc, !PT ;  /* 0x0000000a54077812 */ /* 0x040fe200078efcff */
[-C--:B------:R-:W-:Y:S01]  /*12c0*/  IMAD R11, R11, R80.reuse, RZ ;  /* 0x000000500b0b7224 */ /* 0x080fe200078e02ff */
[C---:B------:R-:W-:Y:S01]  /*12d0*/  LOP3.LUT R6, R84.reuse, 0x8, RZ, 0xfc, !PT ;  /* 0x0000000854067812 */ /* 0x040fe200078efcff */
[-C--:B------:R-:W-:Y:S01]  /*12e0*/  IMAD R9, R9, R80.reuse, RZ ;  /* 0x0000005009097224 */ /* 0x080fe200078e02ff */
[C---:B------:R-:W-:Y:S01]  /*12f0*/  LOP3.LUT R5, R84.reuse, 0x6, RZ, 0xfc, !PT ;  /* 0x0000000654057812 */ /* 0x040fe200078efcff */
[-C--:B------:R-:W-:Y:S01]  /*1300*/  IMAD R7, R7, R80.reuse, RZ ;  /* 0x0000005007077224 */ /* 0x080fe200078e02ff */
[----:B------:R-:W-:Y:S01]  /*1310*/  LOP3.LUT R4, R84, 0x4, RZ, 0xfc, !PT ;  /* 0x0000000454047812 */ /* 0x000fe200078efcff */
[-C--:B------:R-:W-:Y:S01]  /*1320*/  IMAD R6, R6, R80.reuse, RZ ;  /* 0x0000005006067224 */ /* 0x080fe200078e02ff */
[----:B------:R-:W-:Y:S01]  /*1330*/  LOP3.LUT R3, R84, 0x2, RZ, 0xfc, !PT ;  /* 0x0000000254037812 */ /* 0x000fe200078efcff */
[-C--:B------:R-:W-:Y:S01]  /*1340*/  IMAD R5, R5, R80.reuse, RZ ;  /* 0x0000005005057224 */ /* 0x080fe200078e02ff */
[----:B------:R-:W-:Y:S01]  /*1350*/  IADD3.X R49, R49, UR15, RZ, P0, !PT ;  /* 0x0000000f31317c10 */ /* 0x000fe200087fe4ff */
[-C--:B------:R-:W-:Y:S01]  /*1360*/  IMAD R4, R4, R80.reuse, RZ ;  /* 0x0000005004047224 */ /* 0x080fe200078e02ff */
[----:B------:R-:W-:Y:S01]  /*1370*/  SHF.R.S32.HI R21, RZ, 0x1f, R17 ;  /* 0x0000001fff157819 */ /* 0x000fe20000011411 */
[----:B------:R-:W-:Y:S01]  /*1380*/  IMAD R3, R3, R80, RZ ;  /* 0x0000005003037224 */ /* 0x000fe200078e02ff */
[----:B------:R-:W-:-:S02]  /*1390*/  IADD3 R22, P1, R17, UR14, RZ ;  /* 0x0000000e11167c10 */ /* 0x000fc4000ff3e0ff */
[----:B------:R-:W-:Y:S02]  /*13a0*/  SHF.R.S32.HI R19, RZ, 0x1f, R0 ;  /* 0x0000001fff137819 */ /* 0x000fe40000011400 */
[----:B------:R-:W-:Y:S02]  /*13b0*/  IADD3 R20, P0, R0, UR14, RZ ;  /* 0x0000000e00147c10 */ /* 0x000fe4000ff1e0ff */
[----:B------:R-:W-:Y:S02]  /*13c0*/  LOP3.LUT R79, R79, R84, RZ, 0xfc, !PT ;  /* 0x000000544f4f7212 */ /* 0x000fe400078efcff */
[----:B------:R-:W-:Y:S01]  /*13d0*/  LEA.HI.X.SX32 R17, R2, UR11, 0x1, P6 ;  /* 0x0000000b02117c11 */ /* 0x000fe2000b0f0eff */
[----:B------:R-:W-:Y:S01]  /*13e0*/  IMAD.SHL.U32 R2, R80, 0x20, RZ ;  /* 0x0000002050027824 */ /* 0x000fe200078e00ff */
[----:B------:R-:W-:Y:S01]  /*13f0*/  IADD3.X R45, R45, UR15, RZ, P5, !PT ;  /* 0x0000000f2d2d7c10 */ /* 0x000fe2000affe4ff */
[----:B------:R-:W-:Y:S01]  /*1400*/  IMAD R80, R84, R80, RZ ;  /* 0x0000005054507224 */ /* 0x000fe200078e02ff */
[----:B------:R-:W-:Y:S01]  /*1410*/  IADD3.X R43, R43, UR15, RZ, P4, !PT ;  /* 0x0000000f2b2b7c10 */ /* 0x000fe2000a7fe4ff */
[----:B------:R-:W-:Y:S01]  /*1420*/  USHF.L.U32 UR11, UR6, 0x5, URZ ;  /* 0x00000005060b7899 */ /* 0x000fe2000800063f */
[----:B------:R-:W-:Y:S01]  /*1430*/  IADD3.X R41, R41, UR15, RZ, P3, !PT ;  /* 0x0000000f29297c10 */ /* 0x000fe20009ffe4ff */
[----:B------:R-:W-:Y:S01]  /*1440*/  USGXT.U32 UR6, UR5, 0xe ;  /* 0x0000000e0506789a */ /* 0x000fe20008000000 */
[----:B------:R-:W-:-:S02]  /*1450*/  IADD3.X R23, R23, UR15, RZ, P2, !PT ;  /* 0x0000000f17177c10 */ /* 0x000fc400097fe4ff */
[----:B------:R-:W-:Y:S02]  /*1460*/  IADD3.X R21, R21, UR15, RZ, P1, !PT ;  /* 0x0000000f15157c10 */ /* 0x000fe40008ffe4ff */
[----:B------:R-:W-:Y:S02]  /*1470*/  IADD3.X R19, R19, UR15, RZ, P0, !PT ;  /* 0x0000000f13137c10 */ /* 0x000fe400087fe4ff */
[----:B------:R-:W-:Y:S02]  /*1480*/  LOP3.LUT R16, R87, 0x10, RZ, 0x3c, !PT ;  /* 0x0000001057107812 */ /* 0x000fe400078e3cff */
[----:B------:R-:W-:Y:S02]  /*1490*/  SHF.R.S32.HI R0, RZ, 0x1f, R85 ;  /* 0x0000001fff007819 */ /* 0x000fe40000011455 */
[----:B------:R-:W-:-:S07]  /*14a0*/  LOP3.LUT R78, R79, 0x10, RZ, 0x3c, !PT ;  /* 0x000000104f4e7812 */ /* 0x000fce00078e3cff */
.L_x_1:
[C---:B------:R-:W-:Y:S02]  /*14b0*/  LOP3.LUT R54, R84.reuse, 0x2, RZ, 0xfc, !PT ;  /* 0x0000000254367812 */ /* 0x040fe400078efcff */
[----:B------:R-:W-:Y:S02]  /*14c0*/  ISETP.GE.AND P0, PT, R84, UR10, PT ;  /* 0x0000000a54007c0c */ /* 0x000fe4000bf06270 */
[----:B------:R-:W-:Y:S02]  /*14d0*/  ISETP.GE.AND P1, PT, R54, UR10, PT ;  /* 0x0000000a36007c0c */ /* 0x000fe4000bf26270 */
[C---:B------:R-:W-:Y:S02]  /*14e0*/  LOP3.LUT R54, R84.reuse, 0x6, RZ, 0xfc, !PT ;  /* 0x0000000654367812 */ /* 0x040fe400078efcff */
[----:B------:R-:W-:Y:S02]  /*14f0*/  IADD3 R58, P6, R3, R18, RZ ;  /* 0x00000012033a7210 */ /* 0x000fe40007fde0ff */
[----:B------:R-:W-:-:S02]  /*1500*/  LOP3.LUT R55, R84, 0x4, RZ, 0xfc, !PT ;  /* 0x0000000454377812 */ /* 0x000fc400078efcff */
[----:B------:R-:W-:Y:S02]  /*1510*/  IADD3 R62, P2, R80, R18, RZ ;  /* 0x00000012503e7210 */ /* 0x000fe40007f5e0ff */
[----:B------:R-:W-:Y:S02]  /*1520*/  LOP3.LUT R56, R84, 0xa, RZ, 0xfc, !PT ;  /* 0x0000000a54387812 */ /* 0x000fe400078efcff */
[----:B------:R-:W-:Y:S02]  /*1530*/  ISETP.GE.AND P4, PT, R54, UR10, PT ;  /* 0x0000000a36007c0c */ /* 0x000fe4000bf86270 */
[----:B------:R-:W-:Y:S02]  /*1540*/  PRMT R54, RZ, 0x7610, R54 ;  /* 0x00007610ff367816 */ /* 0x000fe40000000036 */
[----:B------:R-:W-:Y:S02]  /*1550*/  LEA.HI.X.SX32 R59, R3, R17, 0x1, P6 ;  /* 0x00000011033b7211 */ /* 0x000fe400030f0eff */
[----:B------:R-:W-:-:S02]  /*1560*/  ISETP.GE.AND P5, PT, R55, UR10, PT ;  /* 0x0000000a37007c0c */ /* 0x000fc4000bfa6270 */
[-C--:B------:R-:W-:Y:S02]  /*1570*/  LEA.HI.X.SX32 R63, R80, R17.reuse, 0x1, P2 ;  /* 0x00000011503f7211 */ /* 0x080fe400010f0eff */
[----:B------:R-:W-:Y:S02]  /*1580*/  IADD3 R64, P6, R4, R18, RZ ;  /* 0x0000001204407210 */ /* 0x000fe40007fde0ff */
[----:B------:R-:W-:Y:S01]  /*1590*/  ISETP.GE.AND P2, PT, R56, UR10, PT ;  /* 0x0000000a38007c0c */ /* 0x000fe2000bf46270 */
[----:B------:R0:W2:Y:S01]  /*15a0*/  @!P0 LDG.E.U8 R54, desc[UR12][R62.64] ;  /* 0x0000000c3e368981 */ /* 0x0000a2000c1e1100 */
[C---:B------:R-:W-:Y:S02]  /*15b0*/  LOP3.LUT R55, R84.reuse, 0x8, RZ, 0xfc, !PT ;  /* 0x0000000854377812 */ /* 0x040fe400078efcff */
[----:B------:R-:W-:Y:S02]  /*15c0*/  LOP3.LUT R56, R84, 0xc, RZ, 0xfc, !PT ;  /* 0x0000000c54387812 */ /* 0x000fe400078efcff */
[----:B------:R-:W-:-:S02]  /*15d0*/  LEA.HI.X.SX32 R65, R4, R17, 0x1, P6 ;  /* 0x0000001104417211 */ /* 0x000fc400030f0eff */
[----:B------:R-:W-:Y:S02]  /*15e0*/  IADD3 R60, P6, R5, R18, RZ ;  /* 0x00000012053c7210 */ /* 0x000fe40007fde0ff */
[----:B------:R-:W-:Y:S02]  /*15f0*/  ISETP.GE.AND P3, PT, R55, UR10, PT ;  /* 0x0000000a37007c0c */ /* 0x000fe4000bf66270 */
[----:B------:R-:W-:Y:S02]  /*1600*/  ISETP.GE.AND P0, PT, R56, UR10, PT ;  /* 0x0000000a38007c0c */ /* 0x000fe4000bf06270 */
[----:B------:R-:W-:Y:S02]  /*1610*/  PRMT R55, RZ, 0x7610, R55 ;  /* 0x00007610ff377816 */ /* 0x000fe40000000037 */
[----:B------:R-:W-:Y:S02]  /*1620*/  PRMT R56, RZ, 0x7610, R56 ;  /* 0x00007610ff387816 */ /* 0x000fe40000000038 */
[----:B------:R-:W-:-:S02]  /*1630*/  LEA.HI.X.SX32 R61, R5, R17, 0x1, P6 ;  /* 0x00000011053d7211 */ /* 0x000fc400030f0eff */
[----:B------:R-:W-:Y:S01]  /*1640*/  LEA.HI R57, R53, 0xe, RZ, 0x1a ;  /* 0x0000000e35397811 */ /* 0x000fe200078fd0ff */
[----:B------:R1:W3:Y:S01]  /*1650*/  @!P1 LDG.E.U8 R55, desc[UR12][R58.64] ;  /* 0x0000000c3a379981 */ /* 0x0002e2000c1e1100 */
[----:B0-----:R-:W-:Y:S02]  /*1660*/  LOP3.LUT R62, R84, 0x10, RZ, 0xfc, !PT ;  /* 0x00000010543e7812 */ /* 0x001fe400078efcff */
[----:B------:R-:W-:Y:S01]  /*1670*/  IADD3 R66, P6, R6, R18, RZ ;  /* 0x0000001206427210 */ /* 0x000fe20007fde0ff */
[----:B------:R0:W4:Y:S01]  /*1680*/  @!P5 LDG.E.U8 R56, desc[UR12][R64.64] ;  /* 0x0000000c4038d981 */ /* 0x000122000c1e1100 */
[----:B------:R-:W-:Y:S02]  /*1690*/  ISETP.GE.AND P1, PT, R57, UR10, PT ;  /* 0x0000000a39007c0c */ /* 0x000fe4000bf26270 */
[----:B------:R-:W-:Y:S02]  /*16a0*/  ISETP.GE.AND P5, PT, R62, UR10, PT ;  /* 0x0000000a3e007c0c */ /* 0x000fe4000bfa6270 */
[----:B------:R-:W-:-:S02]  /*16b0*/  LEA.HI.X.SX32 R67, R6, R17, 0x1, P6 ;  /* 0x0000001106437211 */ /* 0x000fc400030f0eff */
[----:B------:R-:W-:Y:S02]  /*16c0*/  PRMT R57, RZ, 0x7610, R57 ;  /* 0x00007610ff397816 */ /* 0x000fe40000000039 */
[CC--:B------:R-:W-:Y:S02]  /*16d0*/  IADD3 R62, P6, R7.reuse, R18.reuse, RZ ;  /* 0x00000012073e7210 */ /* 0x0c0fe40007fde0ff */
[----:B-1----:R-:W-:Y:S02]  /*16e0*/  LOP3.LUT R59, R84, 0x12, RZ, 0xfc, !PT ;  /* 0x00000012543b7812 */ /* 0x002fe400078efcff */
[----:B------:R-:W-:Y:S01]  /*16f0*/  PRMT R58, RZ, 0x7610, R58 ;  /* 0x00007610ff3a7816 */ /* 0x000fe2000000003a */
[----:B------:R1:W5:Y:S01]  /*1700*/  @!P4 LDG.E.U8 R57, desc[UR12][R60.64] ;  /* 0x0000000c3c39c981 */ /* 0x000362000c1e1100 */
[----:B------:R-:W-:Y:S02]  /*1710*/  LEA.HI.X.SX32 R63, R7, R17, 0x1, P6 ;  /* 0x00000011073f7211 */ /* 0x000fe400030f0eff */
[----:B------:R-:W-:-:S02]  /*1720*/  IADD3 R68, P6, R8, R18, RZ ;  /* 0x0000001208447210 */ /* 0x000fc40007fde0ff */
[----:B0-----:R-:W-:Y:S01]  /*1730*/  LOP3.LUT R64, R84, 0x14, RZ, 0xfc, !PT ;  /* 0x0000001454407812 */ /* 0x001fe200078efcff */
[----:B------:R0:W5:Y:S01]  /*1740*/  @!P3 LDG.E.U8 R58, desc[UR12][R66.64] ;  /* 0x0000000c423ab981 */ /* 0x000162000c1e1100 */
[----:B------:R-:W-:Y:S02]  /*1750*/  ISETP.GE.AND P4, PT, R59, UR10, PT ;  /* 0x0000000a3b007c0c */ /* 0x000fe4000bf86270 */
[----:B------:R-:W-:Y:S02]  /*1760*/  PRMT R59, RZ, 0x7610, R59 ;  /* 0x00007610ff3b7816 */ /* 0x000fe4000000003b */
[----:B-1----:R-:W-:Y:S02]  /*1770*/  PRMT R60, RZ, 0x7610, R60 ;  /* 0x00007610ff3c7816 */ /* 0x002fe4000000003c */
[----:B------:R-:W-:Y:S02]  /*1780*/  LEA.HI.X.SX32 R69, R8, R17, 0x1, P6 ;  /* 0x0000001108457211 */ /* 0x000fe400030f0eff */
[----:B------:R-:W-:Y:S01]  /*1790*/  ISETP.GE.AND P3, PT, R64, UR10, PT ;  /* 0x0000000a40007c0c */ /* 0x000fe2000bf66270 */
[----:B------:R1:W5:Y:S01]  /*17a0*/  @!P2 LDG.E.U8 R59, desc[UR12][R62.64] ;  /* 0x0000000c3e3ba981 */ /* 0x000362000c1e1100 */
[----:B------:R-:W-:-:S02]  /*17b0*/  LOP3.LUT R61, R84, 0x16, RZ, 0xfc, !PT ;  /* 0x00000016543d7812 */ /* 0x000fc400078efcff */
[----:B------:R-:W-:Y:S01]  /*17c0*/  IADD3 R64, P6, R81, R18, RZ ;  /* 0x0000001251407210 */ /* 0x000fe20007fde0ff */
[----:B------:R1:W5:Y:S01]  /*17d0*/  @!P0 LDG.E.U8 R60, desc[UR12][R68.64] ;  /* 0x0000000c443c8981 */ /* 0x000362000c1e1100 */
[----:B0-----:R-:W-:Y:S02]  /*17e0*/  LOP3.LUT R66, R84, 0x18, RZ, 0xfc, !PT ;  /* 0x0000001854427812 */ /* 0x001fe400078efcff */
[----:B------:R-:W-:Y:S02]  /*17f0*/  ISETP.GE.AND P2, PT, R61, UR10, PT ;  /* 0x0000000a3d007c0c */ /* 0x000fe4000bf46270 */
[----:B------:R-:W-:Y:S02]  /*1800*/  LEA.HI.X.SX32 R65, R81, R17, 0x1, P6 ;  /* 0x0000001151417211 */ /* 0x000fe400030f0eff */
[----:B------:R-:W-:Y:S02]  /*1810*/  ISETP.GE.AND P0, PT, R66, UR10, PT ;  /* 0x0000000a42007c0c */ /* 0x000fe4000bf06270 */
[----:B------:R-:W-:-:S02]  /*1820*/  PRMT R61, RZ, 0x7610, R61 ;  /* 0x00007610ff3d7816 */ /* 0x000fc4000000003d */
[CC--:B------:R-:W-:Y:S02]  /*1830*/  IADD3 R66, P6, R9.reuse, R18.reuse, RZ ;  /* 0x0000001209427210 */ /* 0x0c0fe40007fde0ff */
[----:B-1----:R-:W-:Y:S02]  /*1840*/  LOP3.LUT R63, R84, 0x1a, RZ, 0xfc, !PT ;  /* 0x0000001a543f7812 */ /* 0x002fe400078efcff */
[----:B------:R-:W-:Y:S01]  /*1850*/  LEA.HI.X.SX32 R67, R9, R17, 0x1, P6 ;  /* 0x0000001109437211 */ /* 0x000fe200030f0eff */
[----:B------:R0:W5:Y:S01]  /*1860*/  @!P1 LDG.E.U8 R61, desc[UR12][R64.64] ;  /* 0x0000000c403d9981 */ /* 0x000162000c1e1100 */
[----:B------:R-:W-:Y:S02]  /*1870*/  PRMT R62, RZ, 0x7610, R62 ;  /* 0x00007610ff3e7816 */ /* 0x000fe4000000003e */
[----:B------:R-:W-:Y:S02]  /*1880*/  IADD3 R74, P6, R10, R18, RZ ;  /* 0x000000120a4a7210 */ /* 0x000fe40007fde0ff */
[----:B------:R-:W-:-:S02]  /*1890*/  ISETP.GE.AND P1, PT, R63, UR10, PT ;  /* 0x0000000a3f007c0c */ /* 0x000fc4000bf26270 */
[----:B------:R-:W-:Y:S01]  /*18a0*/  LOP3.LUT R68, R84, 0x1c, RZ, 0xfc, !PT ;  /* 0x0000001c54447812 */ /* 0x000fe200078efcff */
[----:B------:R1:W5:Y:S01]  /*18b0*/  @!P5 LDG.E.U8 R62, desc[UR12][R66.64] ;  /* 0x0000000c423ed981 */ /* 0x000362000c1e1100 */
[----:B------:R-:W-:Y:S02]  /*18c0*/  PRMT R63, RZ, 0x7610, R63 ;  /* 0x00007610ff3f7816 */ /* 0x000fe4000000003f */
[----:B------:R-:W-:Y:S02]  /*18d0*/  LEA.HI.X.SX32 R75, R10, R17, 0x1, P6 ;  /* 0x000000110a4b7211 */ /* 0x000fe400030f0eff */
[----:B------:R-:W-:Y:S02]  /*18e0*/  ISETP.GE.AND P5, PT, R68, UR10, PT ;  /* 0x0000000a44007c0c */ /* 0x000fe4000bfa6270 */
[----:B------:R-:W-:Y:S01]  /*18f0*/  LEA.HI R69, R53, 0x1e, RZ, 0x1a ;  /* 0x0000001e35457811 */ /* 0x000fe200078fd0ff */
[----:B------:R1:W5:Y:S01]  /*1900*/  @!P4 LDG.E.U8 R63, desc[UR12][R74.64] ;  /* 0x0000000c4a3fc981 */ /* 0x000362000c1e1100 */
[----:B------:R-:W-:-:S02]  /*1910*/  IADD3 R68, P6, R11, R18, RZ ;  /* 0x000000120b447210 */ /* 0x000fc40007fde0ff */
[----:B------:R-:W-:Y:S02]  /*1920*/  ISETP.GE.AND P4, PT, R69, UR10, PT ;  /* 0x0000000a45007c0c */ /* 0x000fe4000bf86270 */
[-C--:B------:R-:W-:Y:S02]  /*1930*/  LEA.HI.X.SX32 R69, R11, R17.reuse, 0x1, P6 ;  /* 0x000000110b457211 */ /* 0x080fe400030f0eff */
[C---:B------:R-:W-:Y:S02]  /*1940*/  IADD3 R72, P6, R12.reuse, R18, RZ ;  /* 0x000000120c487210 */ /* 0x040fe40007fde0ff */
[----:B0-----:R-:W-:Y:S02]  /*1950*/  PRMT R64, RZ, 0x7610, R64 ;  /* 0x00007610ff407816 */ /* 0x001fe40000000040 */
[----:B-1----:R-:W-:Y:S02]  /*1960*/  LOP3.LUT R66, R53, 0x1f, RZ, 0xc0, !PT ;  /* 0x0000001f35427812 */ /* 0x002fe400078ec0ff */
[----:B------:R-:W-:-:S02]  /*1970*/  LEA.HI.X.SX32 R73, R12, R17, 0x1, P6 ;  /* 0x000000110c497211 */ /* 0x000fc400030f0eff */
[CC--:B------:R-:W-:Y:S01]  /*1980*/  IADD3 R70, P6, R13.reuse, R18.reuse, RZ ;  /* 0x000000120d467210 */ /* 0x0c0fe20007fde0ff */
[----:B------:R0:W5:Y:S01]  /*1990*/  @!P3 LDG.E.U8 R64, desc[UR12][R68.64] ;  /* 0x0000000c4440b981 */ /* 0x000162000c1e1100 */
[----:B------:R-:W-:Y:S02]  /*19a0*/  ISETP.GE.AND P3, PT, R66, UR10, PT ;  /* 0x0000000a42007c0c */ /* 0x000fe4000bf66270 */
[----:B------:R-:W-:Y:S02]  /*19b0*/  PRMT R65, RZ, 0x7610, R65 ;  /* 0x00007610ff417816 */ /* 0x000fe40000000041 */
[----:B------:R-:W-:Y:S02]  /*19c0*/  PRMT R66, RZ, 0x7610, R66 ;  /* 0x00007610ff427816 */ /* 0x000fe40000000042 */
[----:B------:R-:W-:Y:S02]  /*19d0*/  LEA.HI.X.SX32 R71, R13, R17, 0x1, P6 ;  /* 0x000000110d477211 */ /* 0x000fe400030f0eff */
[----:B------:R1:W5:Y:S01]  /*19e0*/  @!P2 LDG.E.U8 R65, desc[UR12][R72.64] ;  /* 0x0000000c4841a981 */ /* 0x000362000c1e1100 */
[----:B------:R-:W-:-:S02]  /*19f0*/  IADD3 R74, P2, R14, R18, RZ ;  /* 0x000000120e4a7210 */ /* 0x000fc40007f5e0ff */
[-C--:B------:R-:W-:Y:S01]  /*1a00*/  IADD3 R76, P6, R15, R18.reuse, RZ ;  /* 0x000000120f4c7210 */ /* 0x080fe20007fde0ff */
[----:B------:R-:W5:Y:S01]  /*1a10*/  @!P0 LDG.E.U8 R66, desc[UR12][R70.64] ;  /* 0x0000000c46428981 */ /* 0x000f62000c1e1100 */
[----:B------:R-:W-:Y:S02]  /*1a20*/  PRMT R67, RZ, 0x7610, R67 ;  /* 0x00007610ff437816 */ /* 0x000fe40000000043 */
[----:B0-----:R-:W-:Y:S02]  /*1a30*/  PRMT R68, RZ, 0x7610, R68 ;  /* 0x00007610ff447816 */ /* 0x001fe40000000044 */
[----:B-1----:R-:W-:Y:S02]  /*1a40*/  IADD3 R72, P0, R82, R18, RZ ;  /* 0x0000001252487210 */ /* 0x002fe40007f1e0ff */
[----:B------:R-:W-:Y:S02]  /*1a50*/  PRMT R69, RZ, 0x7610, R69 ;  /* 0x00007610ff457816 */ /* 0x000fe40000000045 */
[----:B------:R-:W-:-:S02]  /*1a60*/  LEA.HI.X.SX32 R75, R14, R17, 0x1, P2 ;  /* 0x000000110e4b7211 */ /* 0x000fc400010f0eff */
[-C--:B------:R-:W-:Y:S02]  /*1a70*/  LEA.HI.X.SX32 R77, R15, R17.reuse, 0x1, P6 ;  /* 0x000000110f4d7211 */ /* 0x080fe400030f0eff */
[----:B------:R-:W-:Y:S01]  /*1a80*/  LEA.HI.X.SX32 R73, R82, R17, 0x1, P0 ;  /* 0x0000001152497211 */ /* 0x000fe200000f0eff */
[----:B------:R0:W5:Y:S04]  /*1a90*/  @!P1 LDG.E.U8 R67, desc[UR12][R74.64] ;  /* 0x0000000c4a439981 */ /* 0x000168000c1e1100 */
[----:B------:R1:W5:Y:S04]  /*1aa0*/  @!P5 LDG.E.U8 R68, desc[UR12][R76.64] ;  /* 0x0000000c4c44d981 */ /* 0x000368000c1e1100 */
[----:B------:R1:W5:Y:S01]  /*1ab0*/  @!P4 LDG.E.U8 R69, desc[UR12][R72.64] ;  /* 0x0000000c4845c981 */ /* 0x000362000c1e1100 */
[----:B------:R-:W-:Y:S01]  /*1ac0*/  BAR.SYNC.DEFER_BLOCKING 0x0 ;  /* 0x0000000000007b1d */ /* 0x000fe20000010000 */
[----:B------:R-:W-:-:S02]  /*1ad0*/  IADD3 RZ, P0, R85, R46, RZ ;  /* 0x0000002e55ff7210 */ /* 0x000fc40007f1e0ff */
[----:B------:R-:W-:-:S03]  /*1ae0*/  IADD3 RZ, P1, R85, R44, RZ ;  /* 0x0000002c55ff7210 */ /* 0x000fc60007f3e0ff */
[C---:B0-----:R-:W-:Y:S01]  /*1af0*/  IMAD.X R75, R0.reuse, 0x1, R45, P0 ;  /* 0x00000001004b7824 */ /* 0x041fe200000e062d */
[C---:B------:R-:W-:Y:S01]  /*1b00*/  IADD3 RZ, P0, R85.reuse, R48, RZ ;  /* 0x0000003055ff7210 */ /* 0x040fe20007f1e0ff */
[C---:B------:R-:W-:Y:S01]  /*1b10*/  IMAD.IADD R88, R85.reuse, 0x1, R44 ;  /* 0x0000000155587824 */ /* 0x040fe200078e022c */
[----:B------:R-:W-:Y:S01]  /*1b20*/  PRMT R70, RZ, 0x7610, R70 ;  /* 0x00007610ff467816 */ /* 0x000fe20000000046 */
[C---:B------:R-:W-:Y:S02]  /*1b30*/  IMAD.X R89, R0.reuse, 0x1, R43, P1 ;  /* 0x0000000100597824 */ /* 0x040fe400008e062b */
[----:B------:R-:W-:Y:S01]  /*1b40*/  IMAD.X R91, R0, 0x1, R47, P0 ;  /* 0x00000001005b7824 */ /* 0x000fe200000e062f */
[----:B-1----:R-:W-:-:S05]  /*1b50*/  IADD3 R76, P0, R85, R42, RZ ;  /* 0x0000002a554c7210 */ /* 0x002fca0007f1e0ff */
[----:B------:R-:W-:Y:S01]  /*1b60*/  IMAD.X R77, R0, 0x1, R41, P0 ;  /* 0x00000001004d7824 */ /* 0x000fe200000e0629 */
[----:B------:R0:W5:Y:S01]  /*1b70*/  @!P3 LDG.E.U8 R70, desc[UR12][R88.64] ;  /* 0x0000000c5846b981 */ /* 0x000162000c1e1100 */
[----:B------:R-:W-:Y:S01]  /*1b80*/  PRMT R72, RZ, 0x7610, R72 ;  /* 0x00007610ff487816 */ /* 0x000fe20000000048 */
[C---:B------:R-:W-:Y:S01]  /*1b90*/  IMAD.IADD R90, R85.reuse, 0x1, R48 ;  /* 0x00000001555a7824 */ /* 0x040fe200078e0230 */
[----:B------:R-:W-:Y:S01]  /*1ba0*/  PRMT R71, RZ, 0x7610, R71 ;  /* 0x00007610ff477816 */ /* 0x000fe20000000047 */
[----:B------:R-:W-:-:S03]  /*1bb0*/  IMAD.IADD R74, R85, 0x1, R46 ;  /* 0x00000001554a7824 */ /* 0x000fc600078e022e */
[----:B------:R1:W5:Y:S01]  /*1bc0*/  @!P3 LDG.E.U8 R72, desc[UR12][R90.64] ;  /* 0x0000000c5a48b981 */ /* 0x000362000c1e1100 */
[----:B0-----:R-:W-:-:S03]  /*1bd0*/  IADD3 R88, P0, R85, R40, RZ ;  /* 0x0000002855587210 */ /* 0x001fc60007f1e0ff */
[----:B------:R0:W5:Y:S02]  /*1be0*/  @!P3 LDG.E.U8 R71, desc[UR12][R74.64] ;  /* 0x0000000c4a47b981 */ /* 0x000164000c1e1100 */
[----:B------:R-:W-:Y:S01]  /*1bf0*/  IMAD.X R89, R0, 0x1, R23, P0 ;  /* 0x0000000100597824 */ /* 0x000fe200000e0617 */
[----:B------:R-:W-:Y:S02]  /*1c00*/  IADD3 R92, P0, R85, R22, RZ ;  /* 0x00000016555c7210 */ /* 0x000fe40007f1e0ff */
[----:B------:R-:W-:-:S03]  /*1c10*/  PRMT R73, RZ, 0x7610, R73 ;  /* 0x00007610ff497816 */ /* 0x000fc60000000049 */
[C---:B------:R-:W-:Y:S01]  /*1c20*/  IMAD.X R93, R0.reuse, 0x1, R21, P0 ;  /* 0x00000001005d7824 */ /* 0x040fe200000e0615 */
[C---:B-1----:R-:W-:Y:S02]  /*1c30*/  IADD3 R90, P0, R85.reuse, R20, RZ ;  /* 0x00000014555a7210 */ /* 0x042fe40007f1e0ff */
[----:B0-----:R-:W-:Y:S01]  /*1c40*/  PRMT R74, RZ, 0x7610, R74 ;  /* 0x00007610ff4a7816 */ /* 0x001fe2000000004a */
[----:B------:R0:W5:Y:S02]  /*1c50*/  @!P3 LDG.E.U8 R73, desc[UR12][R76.64] ;  /* 0x0000000c4c49b981 */ /* 0x000164000c1e1100 */
[----:B------:R-:W-:Y:S01]  /*1c60*/  IMAD.X R91, R0, 0x1, R19, P0 ;  /* 0x00000001005b7824 */ /* 0x000fe200000e0613 */
[----:B------:R-:W-:Y:S02]  /*1c70*/  IADD3 RZ, P0, R85, R50, RZ ;  /* 0x0000003255ff7210 */ /* 0x000fe40007f1e0ff */
[----:B------:R1:W5:Y:S01]  /*1c80*/  @!P3 LDG.E.U8 R74, desc[UR12][R88.64] ;  /* 0x0000000c584ab981 */ /* 0x000362000c1e1100 */
[----:B------:R-:W-:-:S02]  /*1c90*/  PRMT R75, RZ, 0x7610, R75 ;  /* 0x00007610ff4b7816 */ /* 0x000fc4000000004b */
[----:B0-----:R-:W-:Y:S02]  /*1ca0*/  PRMT R76, RZ, 0x7610, R76 ;  /* 0x00007610ff4c7816 */ /* 0x001fe4000000004c */
[----:B------:R-:W-:Y:S02]  /*1cb0*/  PRMT R77, RZ, 0x7610, R77 ;  /* 0x00007610ff4d7816 */ /* 0x000fe4000000004d */
[----:B------:R-:W5:Y:S01]  /*1cc0*/  @!P3 LDG.E.U8 R75, desc[UR12][R92.64] ;  /* 0x0000000c5c4bb981 */ /* 0x000f62000c1e1100 */
[----:B-1----:R-:W-:Y:S02]  /*1cd0*/  IMAD.IADD R88, R85, 0x1, R50 ;  /* 0x0000000155587824 */ /* 0x002fe400078e0232 */
[----:B------:R-:W-:Y:S01]  /*1ce0*/  IMAD.X R89, R0, 0x1, R49, P0 ;  /* 0x0000000100597824 */ /* 0x000fe200000e0631 */
[----:B------:R-:W5:Y:S04]  /*1cf0*/  @!P3 LDG.E.U8 R76, desc[UR12][R90.64] ;  /* 0x0000000c5a4cb981 */ /* 0x000f68000c1e1100 */
[----:B------:R-:W5:Y:S01]  /*1d00*/  @!P3 LDG.E.U8 R77, desc[UR12][R88.64] ;  /* 0x0000000c584db981 */ /* 0x000f62000c1e1100 */
[----:B------:R-:W-:Y:S01]  /*1d10*/  UMOV UR5, 0xc0000010 ;  /* 0xc000001000057882 */ /* 0x000fe20000000000 */
[----:B------:R-:W-:-:S02]  /*1d20*/  UMOV UR7, 0xc0000010 ;  /* 0xc000001000077882 */ /* 0x000fc40000000000 */
[----:B--2---:R0:W-:Y:S04]  /*1d30*/  STS.U8 [R79+UR8], R54 ;  /* 0x000000364f007988 */ /* 0x0041e80008000008 */
[----:B---3--:R0:W-:Y:S04]  /*1d40*/  STS.U8 [R79+UR8+0x2], R55 ;  /* 0x000002374f007988 */ /* 0x0081e80008000008 */
[----:B----4-:R0:W-:Y:S04]  /*1d50*/  STS.U8 [R79+UR8+0x4], R56 ;  /* 0x000004384f007988 */ /* 0x0101e80008000008 */
[----:B-----5:R0:W-:Y:S04]  /*1d60*/  STS.U8 [R79+UR8+0x6], R57 ;  /* 0x000006394f007988 */ /* 0x0201e80008000008 */
[----:B------:R0:W-:Y:S04]  /*1d70*/  STS.U8 [R79+UR8+0x8], R58 ;  /* 0x0000083a4f007988 */ /* 0x0001e80008000008 */
[----:B------:R0:W-:Y:S04]  /*1d80*/  STS.U8 [R79+UR8+0xa], R59 ;  /* 0x00000a3b4f007988 */ /* 0x0001e80008000008 */
[----:B------:R0:W-:Y:S04]  /*1d90*/  STS.U8 [R79+UR8+0xc], R60 ;  /* 0x00000c3c4f007988 */ /* 0x0001e80008000008 */
[----:B------:R0:W-:Y:S04]  /*1da0*/  STS.U8 [R79+UR8+0xe], R61 ;  /* 0x00000e3d4f007988 */ /* 0x0001e80008000008 */
[----:B------:R0:W-:Y:S04]  /*1db0*/  STS.U8 [R78+UR8], R62 ;  /* 0x0000003e4e007988 */ /* 0x0001e80008000008 */
[----:B------:R0:W-:Y:S04]  /*1dc0*/  STS.U8 [R78+UR8+0x2], R63 ;  /* 0x0000023f4e007988 */ /* 0x0001e80008000008 */
        /* <DEDUP_REMOVED lines=13> */
[----:B------:R0:W-:Y:S01]  /*1ea0*/  STS.U8 [R16+UR8+0xb80], R77 ;  /* 0x000b804d10007988 */ /* 0x0001e20008000008 */
[----:B------:R1:W-:Y:S06]  /*1eb0*/  MEMBAR.ALL.CTA ;  /* 0x0000000000007992 */ /* 0x0003ec0000008000 */
[----:B-1----:R-:W1:Y:S02]  /*1ec0*/  FENCE.VIEW.ASYNC.S ;  /* 0x00000000000073c6 */ /* 0x002e640000000000 */
[----:B-1----:R-:W-:Y:S06]  /*1ed0*/  BAR.SYNC.DEFER_BLOCKING 0x0 ;  /* 0x0000000000007b1d */ /* 0x002fec0000010000 */
[----:B------:R-:W-:-:S06]  /*1ee0*/  WARPGROUP.ARRIVE ;  /* 0x00000000000079c5 */ /* 0x000fcc0000000000 */
[----:B------:R-:W-:Y:S01]  /*1ef0*/  QGMMA.64x32x32.F32.E4M3.E4M3 R24, gdesc[UR4], R24, gsb0 ;  /* 0x00600000041879f3 */ /* 0x000fe20008000818 */
[----:B------:R-:W-:Y:S01]  /*1f00*/  USHF.R.S32.HI UR5, URZ, 0x1f, UR11 ;  /* 0x0000001f3f057899 */ /* 0x000fe2000801140b */
[----:B------:R-:W-:Y:S01]  /*1f10*/  VIADD R83, R83, 0xffffffff ;  /* 0xffffffff53537836 */ /* 0x000fe20000000000 */
[----:B------:R-:W-:-:S04]  /*1f20*/  IADD3 R46, P0, R46, UR11, RZ ;  /* 0x0000000b2e2e7c10 */ /* 0x000fc8000ff1e0ff */
[----:B------:R-:W-:Y:S02]  /*1f30*/  IADD3.X R45, R45, UR5, RZ, P0, !PT ;  /* 0x000000052d2d7c10 */ /* 0x000fe400087fe4ff */
[----:B------:R-:W-:Y:S02]  /*1f40*/  ISETP.NE.U32.AND P0, PT, R83, RZ, PT ;  /* 0x000000ff5300720c */ /* 0x000fe40003f05070 */
[----:B------:R-:W-:Y:S02]  /*1f50*/  IADD3 R50, P5, R50, UR11, RZ ;  /* 0x0000000b32327c10 */ /* 0x000fe4000ffbe0ff */
[----:B------:R-:W-:Y:S02]  /*1f60*/  IADD3 R48, P6, R48, UR11, RZ ;  /* 0x0000000b30307c10 */ /* 0x000fe4000ffde0ff */
[----:B------:R-:W-:Y:S02]  /*1f70*/  IADD3.X R49, R49, UR5, RZ, P5, !PT ;  /* 0x0000000531317c10 */ /* 0x000fe4000affe4ff */
[----:B------:R-:W-:-:S02]  /*1f80*/  IADD3 R44, P1, R44, UR11, RZ ;  /* 0x0000000b2c2c7c10 */ /* 0x000fc4000ff3e0ff */
[----:B------:R-:W-:Y:S02]  /*1f90*/  IADD3 R42, P2, R42, UR11, RZ ;  /* 0x0000000b2a2a7c10 */ /* 0x000fe4000ff5e0ff */
[----:B------:R-:W-:Y:S02]  /*1fa0*/  IADD3 R40, P3, R40, UR11, RZ ;  /* 0x0000000b28287c10 */ /* 0x000fe4000ff7e0ff */
[----:B------:R-:W-:Y:S02]  /*1fb0*/  IADD3 R22, P4, R22, UR11, RZ ;  /* 0x0000000b16167c10 */ /* 0x000fe4000ff9e0ff */
[----:B------:R-:W-:Y:S02]  /*1fc0*/  IADD3 R20, P5, R20, UR11, RZ ;  /* 0x0000000b14147c10 */ /* 0x000fe4000ffbe0ff */
[----:B------:R-:W-:Y:S01]  /*1fd0*/  IADD3.X R47, R47, UR5, RZ, P6, !PT ;  /* 0x000000052f2f7c10 */ /* 0x000fe2000b7fe4ff */
[----:B------:R-:W-:Y:S01]  /*1fe0*/  UIADD3 UR10, UR10, -0x20, URZ ;  /* 0xffffffe00a0a7890 */ /* 0x000fe2000fffe03f */
[----:B------:R-:W-:-:S02]  /*1ff0*/  IADD3 R18, P6, R2, R18, RZ ;  /* 0x0000001202127210 */ /* 0x000fc40007fde0ff */
[----:B------:R-:W-:Y:S02]  /*2000*/  IADD3.X R43, R43, UR5, RZ, P1, !PT ;  /* 0x000000052b2b7c10 */ /* 0x000fe40008ffe4ff */
[----:B------:R-:W-:Y:S02]  /*2010*/  IADD3.X R41, R41, UR5, RZ, P2, !PT ;  /* 0x0000000529297c10 */ /* 0x000fe400097fe4ff */
[----:B------:R-:W-:Y:S02]  /*2020*/  IADD3.X R23, R23, UR5, RZ, P3, !PT ;  /* 0x0000000517177c10 */ /* 0x000fe40009ffe4ff */
[----:B------:R-:W-:Y:S02]  /*2030*/  IADD3.X R21, R21, UR5, RZ, P4, !PT ;  /* 0x0000000515157c10 */ /* 0x000fe4000a7fe4ff */
[----:B------:R-:W-:Y:S02]  /*2040*/  IADD3.X R19, R19, UR5, RZ, P5, !PT ;  /* 0x0000000513137c10 */ /* 0x000fe4000affe4ff */
[----:B------:R-:W-:Y:S01]  /*2050*/  LEA.HI.X.SX32 R17, R2, R17, 0x1, P6 ;  /* 0x0000001102117211 */ /* 0x000fe200030f0eff */
[----:B------:R-:W-:-:S02]  /*2060*/  WARPGROUP.DEPBAR.LE gsb0, 0x0 ;  /* 0x00008000000079c5 */ /* 0x000fc40000010000 */
[----:B0-----:R-:W-:Y:S05]  /*2070*/  @P0 BRA `(.L_x_1) ;  /* 0xfffffff4000c0947 */ /* 0x001fea000383ffff */
.L_x_0:
[----:B------:R-:W-:Y:S01]  /*2080*/  IMAD.SHL.U32 R0, R53, 0x10, RZ ;  /* 0x0000001035007824 */ /* 0x000fe200078e00ff */
[----:B------:R-:W-:Y:S01]  /*2090*/  F2FP.SATFINITE.E4M3.F32.PACK_AB_MERGE_C R24, R25, R24, RZ ;  /* 0x000000181918723e */ /* 0x000fe200048070ff */
[----:B------:R-:W-:Y:S01]  /*20a0*/  IMAD.SHL.U32 R2, R53, 0x80, RZ ;  /* 0x0000008035027824 */ /* 0x000fe200078e00ff */
[----:B------:R-:W-:Y:S01]  /*20b0*/  F2FP.SATFINITE.E4M3.F32.PACK_AB_MERGE_C R28, R29, R28, RZ ;  /* 0x0000001c1d1c723e */ /* 0x000fe200048070ff */
[----:B------:R-:W-:Y:S01]  /*20c0*/  IMAD.SHL.U32 R53, R53, 0x8, RZ ;  /* 0x0000000835357824 */ /* 0x000fe200078e00ff */
[----:B------:R-:W-:Y:S01]  /*20d0*/  F2FP.SATFINITE.E4M3.F32.PACK_AB_MERGE_C R32, R33, R32, RZ ;  /* 0x000000202120723e */ /* 0x000fe200048070ff */
[----:B------:R-:W-:Y:S01]  /*20e0*/  BAR.SYNC.DEFER_BLOCKING 0x0 ;  /* 0x0000000000007b1d */ /* 0x000fe20000010000 */
[----:B------:R-:W-:Y:S01]  /*20f0*/  F2FP.SATFINITE.E4M3.F32.PACK_AB_MERGE_C R26, R27, R26, RZ ;  /* 0x0000001a1b1a723e */ /* 0x000fe200048070ff */
[----:B------:R-:W-:Y:S01]  /*2100*/  USHF.L.U32 UR9, UR9, 0x5, URZ ;  /* 0x0000000509097899 */ /* 0x000fe2000800063f */
[----:B------:R-:W-:Y:S02]  /*2110*/  F2FP.SATFINITE.E4M3.F32.PACK_AB_MERGE_C R30, R31, R30, RZ ;  /* 0x0000001e1f1e723e */ /* 0x000fe400048070ff */
[----:B------:R-:W-:Y:S01]  /*2120*/  F2FP.SATFINITE.E4M3.F32.PACK_AB_MERGE_C R34, R35, R34, RZ ;  /* 0x000000222322723e */ /* 0x000fe200048070ff */
[----:B------:R-:W-:Y:S01]  /*2130*/  ULOP3.LUT UR9, UR9, 0x20, URZ, 0xc0, !UPT ;  /* 0x0000002009097892 */ /* 0x000fe2000f8ec03f */
[----:B------:R-:W-:Y:S01]  /*2140*/  LOP3.LUT R0, R0, 0x70, RZ, 0xc0, !PT ;  /* 0x0000007000007812 */ /* 0x000fe200078ec0ff */
[----:B------:R-:W-:Y:S01]  /*2150*/  ULDC UR4, c[0x0][0x244] ;  /* 0x0000910000047ab9 */ /* 0x000fe20000000800 */
[----:B------:R-:W-:Y:S01]  /*2160*/  LOP3.LUT R3, R2, 0x400, RZ, 0xc0, !PT ;  /* 0x0000040002037812 */ /* 0x000fe200078ec0ff */
[----:B------:R-:W-:Y:S01]  /*2170*/  ULDC.64 UR6, c[0x0][0x228] ;  /* 0x00008a0000067ab9 */ /* 0x000fe20000000a00 */
[----:B------:R-:W-:-:S02]  /*2180*/  LOP3.LUT R24, R24, 0xffff, RZ, 0xc0, !PT ;  /* 0x0000ffff18187812 */ /* 0x000fc400078ec0ff */
[----:B------:R-:W-:Y:S02]  /*2190*/  LOP3.LUT R32, R32, 0xffff, RZ, 0xc0, !PT ;  /* 0x0000ffff20207812 */ /* 0x000fe400078ec0ff */
[----:B------:R-:W-:Y:S02]  /*21a0*/  LOP3.LUT R11, R28, 0xffff, RZ, 0xc0, !PT ;  /* 0x0000ffff1c0b7812 */ /* 0x000fe400078ec0ff */
[----:B------:R-:W-:Y:S02]  /*21b0*/  LOP3.LUT R26, R26, 0xffff, RZ, 0xc0, !PT ;  /* 0x0000ffff1a1a7812 */ /* 0x000fe400078ec0ff */
[----:B------:R-:W-:Y:S02]  /*21c0*/  LOP3.LUT R34, R34, 0xffff, RZ, 0xc0, !PT ;  /* 0x0000ffff22227812 */ /* 0x000fe400078ec0ff */
[----:B------:R-:W-:Y:S02]  /*21d0*/  LOP3.LUT R13, R30, 0xffff, RZ, 0xc0, !PT ;  /* 0x0000ffff1e0d7812 */ /* 0x000fe400078ec0ff */
[----:B------:R-:W-:-:S02]  /*21e0*/  IADD3 R0, R3, UR8, R0 ;  /* 0x0000000803007c10 */ /* 0x000fc4000fffe000 */
[----:B------:R-:W-:Y:S02]  /*21f0*/  LOP3.LUT R53, R53, 0x380, RZ, 0xc0, !PT ;  /* 0x0000038035357812 */ /* 0x000fe400078ec0ff */
[----:B------:R-:W-:Y:S02]  /*2200*/  PRMT R3, R32, 0x3340, R1 ;  /* 0x0000334020037816 */ /* 0x000fe40000000001 */
[----:B------:R-:W-:Y:S01]  /*2210*/  PRMT R2, R24, 0x3340, R11 ;  /* 0x0000334018027816 */ /* 0x000fe2000000000b */
[----:B------:R-:W-:Y:S01]  /*2220*/  IMAD.IADD R53, R53, 0x1, R0 ;  /* 0x0000000135357824 */ /* 0x000fe200078e0200 */
[----:B------:R-:W-:Y:S02]  /*2230*/  PRMT R5, R34, 0x3340, R1 ;  /* 0x0000334022057816 */ /* 0x000fe40000000001 */
[----:B------:R-:W-:Y:S02]  /*2240*/  PRMT R4, R26, 0x3340, R13 ;  /* 0x000033401a047816 */ /* 0x000fe4000000000d */
[----:B------:R-:W-:-:S02]  /*2250*/  PRMT R7, R2, 0x5410, R3 ;  /* 0x0000541002077816 */ /* 0x000fc40000000003 */
[----:B------:R-:W-:Y:S02]  /*2260*/  PRMT R9, R4, 0x5410, R5 ;  /* 0x0000541004097816 */ /* 0x000fe40000000005 */
[----:B------:R-:W-:Y:S02]  /*2270*/  SHF.R.U32.HI R0, RZ, 0x8, R24 ;  /* 0x00000008ff007819 */ /* 0x000fe40000011618 */
[----:B------:R-:W-:Y:S02]  /*2280*/  SHF.R.U32.HI R3, RZ, 0x8, R11 ;  /* 0x00000008ff037819 */ /* 0x000fe4000001160b */
[----:B------:R-:W-:Y:S02]  /*2290*/  SHF.R.U32.HI R5, RZ, 0x8, R32 ;  /* 0x00000008ff057819 */ /* 0x000fe40000011620 */
[----:B------:R-:W-:Y:S02]  /*22a0*/  SHF.R.U32.HI R2, RZ, 0x8, R26 ;  /* 0x00000008ff027819 */ /* 0x000fe4000001161a */
[----:B------:R-:W-:-:S02]  /*22b0*/  SHF.R.U32.HI R4, RZ, 0x8, R13 ;  /* 0x00000008ff047819 */ /* 0x000fc4000001160d */
[----:B------:R-:W-:Y:S02]  /*22c0*/  SHF.R.U32.HI R6, RZ, 0x8, R34 ;  /* 0x00000008ff067819 */ /* 0x000fe40000011622 */
[----:B------:R-:W-:Y:S02]  /*22d0*/  LOP3.LUT R3, R3, 0xffff, RZ, 0xc0, !PT ;  /* 0x0000ffff03037812 */ /* 0x000fe400078ec0ff */
[----:B------:R-:W-:Y:S02]  /*22e0*/  LOP3.LUT R0, R0, 0xffff, RZ, 0xc0, !PT ;  /* 0x0000ffff00007812 */ /* 0x000fe400078ec0ff */
[----:B------:R-:W-:Y:S02]  /*22f0*/  LOP3.LUT R5, R5, 0xffff, RZ, 0xc0, !PT ;  /* 0x0000ffff05057812 */ /* 0x000fe400078ec0ff */
[----:B------:R-:W-:Y:S02]  /*2300*/  LOP3.LUT R4, R4, 0xffff, RZ, 0xc0, !PT ;  /* 0x0000ffff04047812 */ /* 0x000fe400078ec0ff */
[----:B------:R-:W-:-:S02]  /*2310*/  LOP3.LUT R11, R2, 0xffff, RZ, 0xc0, !PT ;  /* 0x0000ffff020b7812 */ /* 0x000fc400078ec0ff */
[----:B------:R-:W-:Y:S02]  /*2320*/  LOP3.LUT R6, R6, 0xffff, RZ, 0xc0, !PT ;  /* 0x0000ffff06067812 */ /* 0x000fe400078ec0ff */
[----:B------:R-:W-:Y:S02]  /*2330*/  PRMT R0, R0, 0x3340, R3 ;  /* 0x0000334000007816 */ /* 0x000fe40000000003 */
[----:B------:R-:W-:Y:S02]  /*2340*/  F2FP.SATFINITE.E4M3.F32.PACK_AB_MERGE_C R36, R37, R36, RZ ;  /* 0x000000242524723e */ /* 0x000fe400048070ff */
[----:B------:R-:W-:Y:S02]  /*2350*/  F2FP.SATFINITE.E4M3.F32.PACK_AB_MERGE_C R38, R39, R38, RZ ;  /* 0x000000262726723e */ /* 0x000fe400048070ff */
[----:B------:R-:W-:Y:S02]  /*2360*/  PRMT R5, R5, 0x3340, R8 ;  /* 0x0000334005057816 */ /* 0x000fe40000000008 */
[----:B------:R-:W-:Y:S01]  /*2370*/  PRMT R4, R11, 0x3340, R4 ;  /* 0x000033400b047816 */ /* 0x000fe20000000004 */
[----:B------:R-:W0:Y:S01]  /*2380*/  LDC R8, c[0x0][0x248] ;  /* 0x00009200ff087b82 */ /* 0x000e220000000800 */
[----:B------:R-:W-:-:S02]  /*2390*/  PRMT R3, R6, 0x3340, R1 ;  /* 0x0000334006037816 */ /* 0x000fc40000000001 */
[----:B------:R-:W-:Y:S02]  /*23a0*/  LOP3.LUT R36, R36, 0xffff, RZ, 0xc0, !PT ;  /* 0x0000ffff24247812 */ /* 0x000fe400078ec0ff */
[----:B------:R-:W-:Y:S01]  /*23b0*/  PRMT R5, R0, 0x5410, R5 ;  /* 0x0000541000057816 */ /* 0x000fe20000000005 */
[----:B------:R-:W-:Y:S01]  /*23c0*/  IMAD R0, R52, UR4, RZ ;  /* 0x0000000434007c24 */ /* 0x000fe2000f8e02ff */
[----:B------:R-:W-:Y:S01]  /*23d0*/  LOP3.LUT R38, R38, 0xffff, RZ, 0xc0, !PT ;  /* 0x0000ffff26267812 */ /* 0x000fe200078ec0ff */
[----:B------:R-:W-:Y:S01]  /*23e0*/  ULDC.64 UR4, c[0x0][0x220] ;  /* 0x0000880000047ab9 */ /* 0x000fe20000000a00 */
[----:B------:R-:W-:Y:S02]  /*23f0*/  PRMT R3, R4, 0x5410, R3 ;  /* 0x0000541004037816 */ /* 0x000fe40000000003 */
[--C-:B------:R-:W-:Y:S02]  /*2400*/  PRMT R12, R7, 0x4210, R36.reuse ;  /* 0x00004210070c7816 */ /* 0x100fe40000000024 */
[----:B------:R-:W-:-:S02]  /*2410*/  PRMT R13, R5, 0x5210, R36 ;  /* 0x00005210050d7816 */ /* 0x000fc40000000024 */
[--C-:B------:R-:W-:Y:S02]  /*2420*/  PRMT R14, R9, 0x4210, R38.reuse ;  /* 0x00004210090e7816 */ /* 0x100fe40000000026 */
[----:B------:R-:W-:Y:S02]  /*2430*/  PRMT R15, R3, 0x5210, R38 ;  /* 0x00005210030f7816 */ /* 0x000fe40000000026 */
[----:B------:R-:W-:Y:S02]  /*2440*/  LEA R4, R87, UR8, 0x4 ;  /* 0x0000000857047c11 */ /* 0x000fe4000f8e20ff */
[----:B------:R-:W-:Y:S01]  /*2450*/  LOP3.LUT R51, R51, UR9, R84, 0xfe, !PT ;  /* 0x0000000933337c12 */ /* 0x000fe2000f8efe54 */
[----:B------:R1:W-:Y:S01]  /*2460*/  STSM.16.M88.4 [R53], R12 ;  /* 0x0000000c35007844 */ /* 0x0003e20000000200 */
[----:B------:R-:W-:Y:S01]  /*2470*/  BAR.SYNC.DEFER_BLOCKING 0x0 ;  /* 0x0000000000007b1d */ /* 0x000fe20000010000 */
[----:B------:R-:W-:Y:S02]  /*2480*/  ISETP.GE.AND P0, PT, R52, UR6, PT ;  /* 0x0000000634007c0c */ /* 0x000fe4000bf06270 */
[----:B0-----:R-:W-:Y:S01]  /*2490*/  IMAD R3, R51, R8, RZ ;  /* 0x0000000833037224 */ /* 0x001fe200078e02ff */
[----:B------:R-:W-:-:S02]  /*24a0*/  IADD3 R2, P1, R0, UR4, RZ ;  /* 0x0000000400027c10 */ /* 0x000fc4000ff3e0ff */
[C---:B------:R-:W-:Y:S02]  /*24b0*/  LOP3.LUT R10, R51.reuse, 0x2, RZ, 0xfc, !PT ;  /* 0x00000002330a7812 */ /* 0x040fe400078efcff */
[----:B------:R-:W-:Y:S02]  /*24c0*/  LOP3.LUT R9, R51, 0x4, RZ, 0xfc, !PT ;  /* 0x0000000433097812 */ /* 0x000fe400078efcff */
[----:B------:R-:W-:Y:S02]  /*24d0*/  ISETP.LT.AND P4, PT, R10, UR7, !P0 ;  /* 0x000000070a007c0c */ /* 0x000fe4000c781270 */
[----:B------:R-:W-:Y:S02]  /*24e0*/  LEA.HI.X.SX32 R0, R0, UR5, 0x1, P1 ;  /* 0x0000000500007c11 */ /* 0x000fe400088f0eff */
[----:B------:R-:W-:Y:S01]  /*24f0*/  ISETP.LT.AND P3, PT, R9, UR7, !P0 ;  /* 0x0000000709007c0c */ /* 0x000fe2000c761270 */
[----:B------:R-:W-:Y:S01]  /*2500*/  IMAD R9, R8, 0x2, R3 ;  /* 0x0000000208097824 */ /* 0x000fe200078e0203 */
[----:B------:R-:W-:-:S02]  /*2510*/  IADD3 R10, P1, R3, R2, RZ ;  /* 0x00000002030a7210 */ /* 0x000fc40007f3e0ff */
[C---:B-1----:R-:W-:Y:S01]  /*2520*/  LOP3.LUT R12, R51.reuse, 0x8, RZ, 0xfc, !PT ;  /* 0x00000008330c7812 */ /* 0x042fe200078efcff */
[----:B------:R-:W-:Y:S01]  /*2530*/  IMAD R15, R8, 0x2, R9 ;  /* 0x00000002080f7824 */ /* 0x000fe200078e0209 */
[----:B------:R-:W-:Y:S02]  /*2540*/  ISETP.LT.AND P5, PT, R51, UR7, !P0 ;  /* 0x0000000733007c0c */ /* 0x000fe4000c7a1270 */
[----:B------:R-:W-:Y:S02]  /*2550*/  LEA.HI.X.SX32 R11, R3, R0, 0x1, P1 ;  /* 0x00000000030b7211 */ /* 0x000fe400008f0eff */
[----:B------:R-:W-:Y:S01]  /*2560*/  LOP3.LUT R13, R51, 0x6, RZ, 0xfc, !PT ;  /* 0x00000006330d7812 */ /* 0x000fe200078efcff */
[----:B------:R-:W0:Y:S01]  /*2570*/  LDS.128 R4, [R4] ;  /* 0x0000000004047984 */ /* 0x000e220000000c00 */
[----:B------:R-:W-:Y:S02]  /*2580*/  ISETP.LT.AND P1, PT, R12, UR7, !P0 ;  /* 0x000000070c007c0c */ /* 0x000fe4000c721270 */
[----:B------:R-:W-:-:S02]  /*2590*/  IADD3 R12, P6, R9, R2, RZ ;  /* 0x00000002090c7210 */ /* 0x000fc40007fde0ff */
[----:B------:R-:W-:Y:S02]  /*25a0*/  ISETP.LT.AND P2, PT, R13, UR7, !P0 ;  /* 0x000000070d007c0c */ /* 0x000fe4000c741270 */
[----:B------:R-:W-:Y:S01]  /*25b0*/  LEA.HI.X.SX32 R13, R9, R0, 0x1, P6 ;  /* 0x00000000090d7211 */ /* 0x000fe200030f0eff */
[----:B------:R-:W-:Y:S01]  /*25c0*/  IMAD R9, R8, 0x2, R15 ;  /* 0x0000000208097824 */ /* 0x000fe200078e020f */
[----:B------:R-:W-:Y:S02]  /*25d0*/  IADD3 R14, P6, R15, R2, RZ ;  /* 0x000000020f0e7210 */ /* 0x000fe40007fde0ff */
[----:B------:R-:W-:Y:S02]  /*25e0*/  LOP3.LUT R3, R51, 0xa, RZ, 0xfc, !PT ;  /* 0x0000000a33037812 */ /* 0x000fe400078efcff */
[----:B------:R-:W-:Y:S02]  /*25f0*/  LEA.HI.X.SX32 R15, R15, R0, 0x1, P6 ;  /* 0x000000000f0f7211 */ /* 0x000fe400030f0eff */
[----:B0-----:R-:W-:-:S02]  /*2600*/  PRMT R17, R4, 0x7770, RZ ;  /* 0x0000777004117816 */ /* 0x001fc400000000ff */
[----:B------:R-:W-:Y:S02]  /*2610*/  PRMT R19, R5, 0x7770, RZ ;  /* 0x0000777005137816 */ /* 0x000fe400000000ff */
[----:B------:R-:W-:Y:S01]  /*2620*/  PRMT R21, R6, 0x7770, RZ ;  /* 0x0000777006157816 */ /* 0x000fe200000000ff */
[----:B------:R0:W-:Y:S01]  /*2630*/  @P5 STG.E.U8 desc[UR12][R10.64], R17 ;  /* 0x000000110a005986 */ /* 0x0001e2000c10110c */
[----:B------:R-:W-:Y:S02]  /*2640*/  PRMT R23, R7, 0x7770, RZ ;  /* 0x0000777007177816 */ /* 0x000fe400000000ff */
[----:B------:R-:W-:Y:S01]  /*2650*/  ISETP.LT.AND P5, PT, R3, UR7, !P0 ;  /* 0x0000000703007c0c */ /* 0x000fe2000c7a1270 */
[----:B------:R1:W-:Y:S01]  /*2660*/  @P4 STG.E.U8 desc[UR12][R12.64], R19 ;  /* 0x000000130c004986 */ /* 0x0003e2000c10110c */
[----:B------:R-:W-:Y:S02]  /*2670*/  LOP3.LUT R3, R51, 0xc, RZ, 0xfc, !PT ;  /* 0x0000000c33037812 */ /* 0x000fe400078efcff */
[----:B------:R-:W-:Y:S01]  /*2680*/  PRMT R25, R5, 0x7772, RZ ;  /* 0x0000777205197816 */ /* 0x000fe200000000ff */
[----:B------:R2:W-:Y:S01]  /*2690*/  @P3 STG.E.U8 desc[UR12][R14.64], R21 ;  /* 0x000000150e003986 */ /* 0x0005e2000c10110c */
[----:B------:R-:W-:-:S02]  /*26a0*/  ISETP.LT.AND P4, PT, R3, UR7, !P0 ;  /* 0x0000000703007c0c */ /* 0x000fc4000c781270 */
[----:B------:R-:W-:Y:S01]  /*26b0*/  LOP3.LUT R3, R51, 0xe, RZ, 0xfc, !PT ;  /* 0x0000000e33037812 */ /* 0x000fe200078efcff */
[C---:B0-----:R-:W-:Y:S01]  /*26c0*/  IMAD R17, R8.reuse, 0x2, R9 ;  /* 0x0000000208117824 */ /* 0x041fe200078e0209 */
[----:B------:R-:W-:Y:S02]  /*26d0*/  IADD3 R10, P6, R9, R2, RZ ;  /* 0x00000002090a7210 */ /* 0x000fe40007fde0ff */
[----:B------:R-:W-:Y:S02]  /*26e0*/  ISETP.LT.AND P3, PT, R3, UR7, !P0 ;  /* 0x0000000703007c0c */ /* 0x000fe4000c761270 */
[----:B------:R-:W-:Y:S01]  /*26f0*/  LEA.HI.X.SX32 R11, R9, R0, 0x1, P6 ;  /* 0x00000000090b7211 */ /* 0x000fe200030f0eff */
[----:B------:R-:W-:Y:S01]  /*2700*/  IMAD R9, R8, 0x2, R17 ;  /* 0x0000000208097824 */ /* 0x000fe200078e0211 */
[C---:B-1----:R-:W-:Y:S02]  /*2710*/  IADD3 R12, P6, R17.reuse, R2, RZ ;  /* 0x00000002110c7210 */ /* 0x042fe40007fde0ff */
[----:B------:R-:W-:Y:S01]  /*2720*/  PRMT R19, R4, 0x7771, RZ ;  /* 0x0000777104137816 */ /* 0x000fe200000000ff */
[----:B------:R0:W-:Y:S01]  /*2730*/  @P2 STG.E.U8 desc[UR12][R10.64], R23 ;  /* 0x000000170a002986 */ /* 0x0001e2000c10110c */
[----:B------:R-:W-:-:S02]  /*2740*/  LEA.HI.X.SX32 R13, R17, R0, 0x1, P6 ;  /* 0x00000000110d7211 */ /* 0x000fc400030f0eff */
[----:B------:R-:W-:Y:S02]  /*2750*/  IADD3 R16, P6, R9, R2, RZ ;  /* 0x0000000209107210 */ /* 0x000fe40007fde0ff */
[----:B--2---:R-:W-:Y:S01]  /*2760*/  PRMT R21, R5, 0x7771, RZ ;  /* 0x0000777105157816 */ /* 0x004fe200000000ff */
[----:B------:R1:W-:Y:S01]  /*2770*/  @P1 STG.E.U8 desc[UR12][R12.64], R19 ;  /* 0x000000130c001986 */ /* 0x0003e2000c10110c */
[----:B------:R-:W-:Y:S01]  /*2780*/  LEA.HI.X.SX32 R17, R9, R0, 0x1, P6 ;  /* 0x0000000009117211 */ /* 0x000fe200030f0eff */
[----:B------:R-:W-:Y:S01]  /*2790*/  IMAD R9, R8, 0x2, R9 ;  /* 0x0000000208097824 */ /* 0x000fe200078e0209 */
[----:B------:R-:W-:-:S03]  /*27a0*/  LOP3.LUT R3, R51, 0x10, RZ, 0xfc, !PT ;  /* 0x0000001033037812 */ /* 0x000fc600078efcff */
[C---:B------:R-:W-:Y:S01]  /*27b0*/  IMAD R15, R8.reuse, 0x2, R9 ;  /* 0x00000002080f7824 */ /* 0x040fe200078e0209 */
[----:B0-----:R-:W-:Y:S01]  /*27c0*/  IADD3 R10, P6, R9, R2, RZ ;  /* 0x00000002090a7210 */ /* 0x001fe20007fde0ff */
[----:B------:R0:W-:Y:S01]  /*27d0*/  @P5 STG.E.U8 desc[UR12][R16.64], R21 ;  /* 0x0000001510005986 */ /* 0x0001e2000c10110c */
[----:B------:R-:W-:Y:S02]  /*27e0*/  ISETP.LT.AND P2, PT, R3, UR7, !P0 ;  /* 0x0000000703007c0c */ /* 0x000fe4000c741270 */
[----:B------:R-:W-:Y:S01]  /*27f0*/  LEA.HI.X.SX32 R11, R9, R0, 0x1, P6 ;  /* 0x00000000090b7211 */ /* 0x000fe200030f0eff */
[----:B------:R-:W-:Y:S01]  /*2800*/  IMAD R9, R8, 0x2, R15 ;  /* 0x0000000208097824 */ /* 0x000fe200078e020f */
[----:B-1----:R-:W-:Y:S02]  /*2810*/  IADD3 R12, P6, R15, R2, RZ ;  /* 0x000000020f0c7210 */ /* 0x002fe40007fde0ff */
[----:B------:R-:W-:Y:S02]  /*2820*/  LOP3.LUT R3, R51, 0x12, RZ, 0xfc, !PT ;  /* 0x0000001233037812 */ /* 0x000fe400078efcff */
[----:B------:R-:W-:-:S02]  /*2830*/  LEA.HI.X.SX32 R13, R15, R0, 0x1, P6 ;  /* 0x000000000f0d7211 */ /* 0x000fc400030f0eff */
[----:B------:R-:W-:Y:S01]  /*2840*/  IADD3 R14, P6, R9, R2, RZ ;  /* 0x00000002090e7210 */ /* 0x000fe20007fde0ff */
[----:B0-----:R-:W-:Y:S01]  /*2850*/  IMAD R17, R8, 0x2, R9 ;  /* 0x0000000208117824 */ /* 0x001fe200078e0209 */
[----:B------:R-:W-:Y:S02]  /*2860*/  PRMT R23, R6, 0x7771, RZ ;  /* 0x0000777106177816 */ /* 0x000fe400000000ff */
[----:B------:R-:W-:Y:S02]  /*2870*/  PRMT R19, R7, 0x7771, RZ ;  /* 0x0000777107137816 */ /* 0x000fe400000000ff */
[----:B------:R-:W-:Y:S01]  /*2880*/  LEA.HI.X.SX32 R15, R9, R0, 0x1, P6 ;  /* 0x00000000090f7211 */ /* 0x000fe200030f0eff */
[----:B------:R-:W-:Y:S01]  /*2890*/  IMAD R9, R8, 0x2, R17 ;  /* 0x0000000208097824 */ /* 0x000fe200078e0211 */
[----:B------:R-:W-:Y:S01]  /*28a0*/  ISETP.LT.AND P1, PT, R3, UR7, !P0 ;  /* 0x0000000703007c0c */ /* 0x000fe2000c721270 */
[----:B------:R0:W-:Y:S01]  /*28b0*/  @P4 STG.E.U8 desc[UR12][R10.64], R23 ;  /* 0x000000170a004986 */ /* 0x0001e2000c10110c */
[----:B------:R-:W-:-:S02]  /*28c0*/  LOP3.LUT R3, R51, 0x14, RZ, 0xfc, !PT ;  /* 0x0000001433037812 */ /* 0x000fc400078efcff */
[----:B------:R-:W-:Y:S01]  /*28d0*/  IADD3 R16, P6, R17, R2, RZ ;  /* 0x0000000211107210 */ /* 0x000fe20007fde0ff */
[----:B------:R1:W-:Y:S01]  /*28e0*/  @P3 STG.E.U8 desc[UR12][R12.64], R19 ;  /* 0x000000130c003986 */ /* 0x0003e2000c10110c */
[----:B------:R-:W-:Y:S02]  /*28f0*/  ISETP.LT.AND P5, PT, R3, UR7, !P0 ;  /* 0x0000000703007c0c */ /* 0x000fe4000c7a1270 */
[----:B------:R-:W-:Y:S02]  /*2900*/  LEA.HI.X.SX32 R17, R17, R0, 0x1, P6 ;  /* 0x0000000011117211 */ /* 0x000fe400030f0eff */
[----:B------:R-:W-:Y:S02]  /*2910*/  LOP3.LUT R3, R51, 0x16, RZ, 0xfc, !PT ;  /* 0x0000001633037812 */ /* 0x000fe400078efcff */
[----:B------:R-:W-:Y:S02]  /*2920*/  PRMT R21, R4, 0x7772, RZ ;  /* 0x0000777204157816 */ /* 0x000fe400000000ff */
[----:B0-----:R-:W-:-:S02]  /*2930*/  IADD3 R10, P6, R9, R2, RZ ;  /* 0x00000002090a7210 */ /* 0x001fc40007fde0ff */
[----:B------:R-:W-:Y:S01]  /*2940*/  ISETP.LT.AND P4, PT, R3, UR7, !P0 ;  /* 0x0000000703007c0c */ /* 0x000fe2000c781270 */
[C---:B-1----:R-:W-:Y:S01]  /*2950*/  IMAD R13, R8.reuse, 0x2, R9 ;  /* 0x00000002080d7824 */ /* 0x042fe200078e0209 */
[----:B------:R-:W-:Y:S01]  /*2960*/  LEA.HI.X.SX32 R11, R9, R0, 0x1, P6 ;  /* 0x00000000090b7211 */ /* 0x000fe200030f0eff */
[----:B------:R0:W-:Y:S01]  /*2970*/  @P2 STG.E.U8 desc[UR12][R14.64], R21 ;  /* 0x000000150e002986 */ /* 0x0001e2000c10110c */
[----:B------:R-:W-:Y:S01]  /*2980*/  LOP3.LUT R3, R51, 0x18, RZ, 0xfc, !PT ;  /* 0x0000001833037812 */ /* 0x000fe200078efcff */
[C---:B------:R-:W-:Y:S02]  /*2990*/  IMAD R19, R8.reuse, 0x2, R13 ;  /* 0x0000000208137824 */ /* 0x040fe400078e020d */
[----:B------:R1:W-:Y:S01]  /*29a0*/  @P1 STG.E.U8 desc[UR12][R16.64], R25 ;  /* 0x0000001910001986 */ /* 0x0003e2000c10110c */
[----:B------:R-:W-:Y:S01]  /*29b0*/  ISETP.LT.AND P3, PT, R3, UR7, !P0 ;  /* 0x0000000703007c0c */ /* 0x000fe2000c761270 */
[----:B------:R-:W-:Y:S01]  /*29c0*/  IMAD R9, R8, 0x2, R19 ;  /* 0x0000000208097824 */ /* 0x000fe200078e0213 */
[----:B------:R-:W-:-:S02]  /*29d0*/  IADD3 R12, P1, R13, R2, RZ ;  /* 0x000000020d0c7210 */ /* 0x000fc40007f3e0ff */
[----:B------:R-:W-:Y:S02]  /*29e0*/  LOP3.LUT R3, R51, 0x1a, RZ, 0xfc, !PT ;  /* 0x0000001a33037812 */ /* 0x000fe400078efcff */
[----:B------:R-:W-:Y:S01]  /*29f0*/  LEA.HI.X.SX32 R13, R13, R0, 0x1, P1 ;  /* 0x000000000d0d7211 */ /* 0x000fe200008f0eff */
[C---:B0-----:R-:W-:Y:S01]  /*2a00*/  IMAD R21, R8.reuse, 0x2, R9 ;  /* 0x0000000208157824 */ /* 0x041fe200078e0209 */
[----:B------:R-:W-:Y:S02]  /*2a10*/  IADD3 R14, P6, R19, R2, RZ ;  /* 0x00000002130e7210 */ /* 0x000fe40007fde0ff */
[----:B------:R-:W-:Y:S01]  /*2a20*/  ISETP.LT.AND P2, PT, R3, UR7, !P0 ;  /* 0x0000000703007c0c */ /* 0x000fe2000c741270 */
[----:B------:R-:W-:Y:S01]  /*2a30*/  IMAD R23, R8, 0x2, R21 ;  /* 0x0000000208177824 */ /* 0x000fe200078e0215 */
[----:B------:R-:W-:Y:S02]  /*2a40*/  LEA.HI.X.SX32 R15, R19, R0, 0x1, P6 ;  /* 0x00000000130f7211 */ /* 0x000fe400030f0eff */
[----:B------:R-:W-:-:S02]  /*2a50*/  IADD3 R18, P6, R9, R2, RZ ;  /* 0x0000000209127210 */ /* 0x000fc40007fde0ff */
[----:B------:R-:W-:Y:S02]  /*2a60*/  IADD3 R8, P1, R21, R2, RZ ;  /* 0x0000000215087210 */ /* 0x000fe40007f3e0ff */
[C---:B------:R-:W-:Y:S02]  /*2a70*/  LOP3.LUT R3, R51.reuse, 0x1c, RZ, 0xfc, !PT ;  /* 0x0000001c33037812 */ /* 0x040fe400078efcff */
[----:B------:R-:W-:Y:S02]  /*2a80*/  LOP3.LUT R51, R51, 0x1e, RZ, 0xfc, !PT ;  /* 0x0000001e33337812 */ /* 0x000fe400078efcff */
[-C--:B------:R-:W-:Y:S02]  /*2a90*/  LEA.HI.X.SX32 R19, R9, R0.reuse, 0x1, P6 ;  /* 0x0000000009137211 */ /* 0x080fe400030f0eff */
[----:B------:R-:W-:Y:S02]  /*2aa0*/  LEA.HI.X.SX32 R9, R21, R0, 0x1, P1 ;  /* 0x0000000015097211 */ /* 0x000fe400008f0eff */
[----:B------:R-:W-:-:S02]  /*2ab0*/  IADD3 R2, P6, R23, R2, RZ ;  /* 0x0000000217027210 */ /* 0x000fc40007fde0ff */
[----:B------:R-:W-:Y:S02]  /*2ac0*/  ISETP.LT.AND P1, PT, R3, UR7, !P0 ;  /* 0x0000000703007c0c */ /* 0x000fe4000c721270 */
[----:B------:R-:W-:Y:S02]  /*2ad0*/  ISETP.LT.AND P0, PT, R51, UR7, !P0 ;  /* 0x0000000733007c0c */ /* 0x000fe4000c701270 */
[----:B------:R-:W-:Y:S02]  /*2ae0*/  LEA.HI.X.SX32 R3, R23, R0, 0x1, P6 ;  /* 0x0000000017037211 */ /* 0x000fe400030f0eff */
[----:B-1----:R-:W-:Y:S02]  /*2af0*/  PRMT R25, R6, 0x7772, RZ ;  /* 0x0000777206197816 */ /* 0x002fe400000000ff */
[----:B------:R-:W-:Y:S02]  /*2b00*/  PRMT R23, R7, 0x7772, RZ ;  /* 0x0000777207177816 */ /* 0x000fe400000000ff */
[----:B------:R-:W-:Y:S01]  /*2b10*/  PRMT R21, R4, 0x7773, RZ ;  /* 0x0000777304157816 */ /* 0x000fe200000000ff */
[----:B------:R0:W-:Y:S01]  /*2b20*/  @P5 STG.E.U8 desc[UR12][R10.64], R25 ;  /* 0x000000190a005986 */ /* 0x0001e2000c10110c */
[----:B------:R-:W-:-:S02]  /*2b30*/  PRMT R17, R5, 0x7773, RZ ;  /* 0x0000777305117816 */ /* 0x000fc400000000ff */
[----:B------:R-:W-:Y:S01]  /*2b40*/  PRMT R5, R6, 0x7773, RZ ;  /* 0x0000777306057816 */ /* 0x000fe200000000ff */
[----:B------:R0:W-:Y:S01]  /*2b50*/  @P4 STG.E.U8 desc[UR12][R12.64], R23 ;  /* 0x000000170c004986 */ /* 0x0001e2000c10110c */
[----:B------:R-:W-:-:S03]  /*2b60*/  PRMT R7, R7, 0x7773, RZ ;  /* 0x0000777307077816 */ /* 0x000fc600000000ff */
[----:B------:R0:W-:Y:S04]  /*2b70*/  @P3 STG.E.U8 desc[UR12][R14.64], R21 ;  /* 0x000000150e003986 */ /* 0x0001e8000c10110c */
[----:B------:R0:W-:Y:S04]  /*2b80*/  @P2 STG.E.U8 desc[UR12][R18.64], R17 ;  /* 0x0000001112002986 */ /* 0x0001e8000c10110c */
[----:B------:R0:W-:Y:S01]  /*2b90*/  @P1 STG.E.U8 desc[UR12][R8.64], R5 ;  /* 0x0000000508001986 */ /* 0x0001e2000c10110c */
[----:B------:R-:W-:Y:S05]  /*2ba0*/  @!P0 EXIT ;  /* 0x000000000000894d */ /* 0x000fea0003800000 */
[----:B------:R-:W-:Y:S01]  /*2bb0*/  STG.E.U8 desc[UR12][R2.64], R7 ;  /* 0x0000000702007986 */ /* 0x000fe2000c10110c */
[----:B------:R-:W-:Y:S05]  /*2bc0*/  EXIT ;  /* 0x000000000000794d */ /* 0x000fea0003800000 */
.L_x_2:
[----:B------:R-:W-:-:S00]  /*2bd0*/  BRA `(.L_x_2) ;  /* 0xfffffffc00fc7947 */ /* 0x000fc0000383ffff */
[----:B------:R-:W-:-:S00]  /*2be0*/  NOP ;  /* 0x0000000000007918 */ /* 0x000fc00000000000 */
        /* <DEDUP_REMOVED lines=9> */
.L_x_3:


//--------------------- .nv.shared.matmul_kernel  --------------------------
	.section	.nv.shared.matmul_kernel,"aw",@nobits
	.sectionflags	@""
	.align	16
	.zero		1024


//--------------------- .nv.shared.reserved.0     --------------------------
	.section	.nv.shared.reserved.0,"aw",@nobits
	.weak		__nv_reservedSMEM_offset_0_alias
	.size		__nv_reservedSMEM_offset_0_alias, 0, 0
	.other		__nv_reservedSMEM_offset_0_alias,@"STO_CUDA_RESERVED_SHARED STV_DEFAULT"
__nv_reservedSMEM_offset_0_alias:
	.zero		0


//--------------------- .nv.constant0.matmul_kernel --------------------------
	.section	.nv.constant0.matmul_kernel,"a",@progbits
	.sectionflags	@""
	.align	4
.nv.constant0.matmul_kernel:
	.zero		608


//--------------------- SYMBOLS --------------------------

	.type		.nv.reservedSmem.offset0,@object
	.size		.nv.reservedSmem.offset0,0x4
